//
// Generated by NVIDIA NVVM Compiler
//
// Compiler Build ID: CL-36424714
// Cuda compilation tools, release 13.0, V13.0.88
// Based on NVVM 20.0.0
//

.version 9.0
.target sm_100
.address_size 64

	// .globl	_Z7parMat2PiiPS_S0_i
.extern .func  (.param .b64 func_retval0) malloc
(
	.param .b64 malloc_param_0
)
;

.visible .entry _Z7parMat2PiiPS_S0_i(
	.param .u64 .ptr .align 1 _Z7parMat2PiiPS_S0_i_param_0,
	.param .u32 _Z7parMat2PiiPS_S0_i_param_1,
	.param .u64 .ptr .align 1 _Z7parMat2PiiPS_S0_i_param_2,
	.param .u64 .ptr .align 1 _Z7parMat2PiiPS_S0_i_param_3,
	.param .u32 _Z7parMat2PiiPS_S0_i_param_4
)
{
	.reg .pred 	%p<20>;
	.reg .b32 	%r<134>;
	.reg .b64 	%rd<56>;

	ld.param.u64 	%rd5, [_Z7parMat2PiiPS_S0_i_param_0];
	ld.param.u64 	%rd6, [_Z7parMat2PiiPS_S0_i_param_2];
	ld.param.u64 	%rd4, [_Z7parMat2PiiPS_S0_i_param_3];
	cvta.to.global.u64 	%rd7, %rd6;
	cvta.to.global.u64 	%rd8, %rd5;
	ld.global.u32 	%r1, [%rd8+4];
	ld.global.u32 	%r45, [%rd8];
	ld.global.u32 	%r2, [%rd8+8];
	ld.global.u64 	%rd1, [%rd7];
	ld.global.u64 	%rd2, [%rd7+8];
	mul.lo.s32 	%r3, %r2, %r45;
	mul.wide.s32 	%rd9, %r3, 4;
	{ // callseq 0, 0
	.param .b64 param0;
	st.param.b64 	[param0], %rd9;
	.param .b64 retval0;
	call.uni (retval0), 
	malloc, 
	(
	param0
	);
	ld.param.b64 	%rd10, [retval0];
	} // callseq 0
	setp.lt.s32 	%p1, %r3, 1;
	@%p1 bra 	$L__BB0_26;
	setp.lt.s32 	%p2, %r1, 1;
	@%p2 bra 	$L__BB0_15;
	and.b32  	%r4, %r1, 7;
	and.b32  	%r5, %r1, 2147483640;
	neg.s32 	%r6, %r5;
	shl.b32 	%r7, %r2, 3;
	mov.b32 	%r115, 0;
	mul.wide.s32 	%rd43, %r2, 4;
$L__BB0_3:
	setp.lt.u32 	%p11, %r1, 8;
	div.s32 	%r56, %r115, %r2;
	mul.lo.s32 	%r57, %r56, %r2;
	sub.s32 	%r9, %r115, %r57;
	mul.lo.s32 	%r10, %r56, %r1;
	mov.b32 	%r124, 0;
	mov.u32 	%r129, %r124;
	@%p11 bra 	$L__BB0_6;
	mov.b32 	%r129, 0;
	mov.u32 	%r116, %r10;
	mov.u32 	%r117, %r9;
	mov.u32 	%r118, %r6;
$L__BB0_5:
	.pragma "nounroll";
	mul.wide.s32 	%rd19, %r116, 4;
	add.s64 	%rd20, %rd1, %rd19;
	ld.u32 	%r59, [%rd20];
	mul.wide.s32 	%rd21, %r117, 4;
	add.s64 	%rd22, %rd2, %rd21;
	ld.u32 	%r60, [%rd22];
	mad.lo.s32 	%r61, %r60, %r59, %r129;
	ld.u32 	%r62, [%rd20+4];
	mul.wide.s32 	%rd23, %r2, 4;
	add.s64 	%rd24, %rd22, %rd23;
	ld.u32 	%r63, [%rd24];
	mad.lo.s32 	%r64, %r63, %r62, %r61;
	ld.u32 	%r65, [%rd20+8];
	add.s64 	%rd25, %rd24, %rd23;
	ld.u32 	%r66, [%rd25];
	mad.lo.s32 	%r67, %r66, %r65, %r64;
	ld.u32 	%r68, [%rd20+12];
	add.s64 	%rd26, %rd25, %rd23;
	ld.u32 	%r69, [%rd26];
	mad.lo.s32 	%r70, %r69, %r68, %r67;
	ld.u32 	%r71, [%rd20+16];
	add.s64 	%rd27, %rd26, %rd23;
	ld.u32 	%r72, [%rd27];
	mad.lo.s32 	%r73, %r72, %r71, %r70;
	ld.u32 	%r74, [%rd20+20];
	add.s64 	%rd28, %rd27, %rd23;
	ld.u32 	%r75, [%rd28];
	mad.lo.s32 	%r76, %r75, %r74, %r73;
	ld.u32 	%r77, [%rd20+24];
	add.s64 	%rd29, %rd28, %rd23;
	ld.u32 	%r78, [%rd29];
	mad.lo.s32 	%r79, %r78, %r77, %r76;
	ld.u32 	%r80, [%rd20+28];
	add.s64 	%rd30, %rd29, %rd23;
	ld.u32 	%r81, [%rd30];
	mad.lo.s32 	%r129, %r81, %r80, %r79;
	add.s32 	%r118, %r118, 8;
	add.s32 	%r117, %r117, %r7;
	add.s32 	%r116, %r116, 8;
	setp.ne.s32 	%p12, %r118, 0;
	mov.u32 	%r124, %r5;
	@%p12 bra 	$L__BB0_5;
$L__BB0_6:
	setp.eq.s32 	%p13, %r4, 0;
	@%p13 bra 	$L__BB0_14;
	add.s32 	%r83, %r4, -1;
	setp.lt.u32 	%p14, %r83, 3;
	@%p14 bra 	$L__BB0_9;
	add.s32 	%r84, %r10, %r124;
	mul.wide.s32 	%rd31, %r84, 4;
	add.s64 	%rd32, %rd1, %rd31;
	ld.u32 	%r85, [%rd32];
	mad.lo.s32 	%r86, %r124, %r2, %r9;
	mul.wide.s32 	%rd33, %r86, 4;
	add.s64 	%rd34, %rd2, %rd33;
	ld.u32 	%r87, [%rd34];
	mad.lo.s32 	%r88, %r87, %r85, %r129;
	ld.u32 	%r89, [%rd32+4];
	add.s64 	%rd36, %rd34, %rd43;
	ld.u32 	%r90, [%rd36];
	mad.lo.s32 	%r91, %r90, %r89, %r88;
	ld.u32 	%r92, [%rd32+8];
	add.s64 	%rd37, %rd36, %rd43;
	ld.u32 	%r93, [%rd37];
	mad.lo.s32 	%r94, %r93, %r92, %r91;
	ld.u32 	%r95, [%rd32+12];
	add.s64 	%rd38, %rd37, %rd43;
	ld.u32 	%r96, [%rd38];
	mad.lo.s32 	%r129, %r96, %r95, %r94;
	add.s32 	%r124, %r124, 4;
$L__BB0_9:
	and.b32  	%r98, %r1, 3;
	setp.eq.s32 	%p15, %r98, 0;
	@%p15 bra 	$L__BB0_14;
	setp.eq.s32 	%p16, %r98, 1;
	@%p16 bra 	$L__BB0_12;
	add.s32 	%r99, %r10, %r124;
	mul.wide.s32 	%rd39, %r99, 4;
	add.s64 	%rd40, %rd1, %rd39;
	ld.u32 	%r100, [%rd40];
	mad.lo.s32 	%r101, %r124, %r2, %r9;
	mul.wide.s32 	%rd41, %r101, 4;
	add.s64 	%rd42, %rd2, %rd41;
	ld.u32 	%r102, [%rd42];
	mad.lo.s32 	%r103, %r102, %r100, %r129;
	ld.u32 	%r104, [%rd40+4];
	add.s64 	%rd44, %rd42, %rd43;
	ld.u32 	%r105, [%rd44];
	mad.lo.s32 	%r129, %r105, %r104, %r103;
	add.s32 	%r124, %r124, 2;
$L__BB0_12:
	and.b32  	%r106, %r1, 1;
	setp.eq.b32 	%p17, %r106, 1;
	not.pred 	%p18, %p17;
	@%p18 bra 	$L__BB0_14;
	add.s32 	%r107, %r10, %r124;
	mul.wide.s32 	%rd45, %r107, 4;
	add.s64 	%rd46, %rd1, %rd45;
	ld.u32 	%r108, [%rd46];
	mad.lo.s32 	%r109, %r124, %r2, %r9;
	mul.wide.s32 	%rd47, %r109, 4;
	add.s64 	%rd48, %rd2, %rd47;
	ld.u32 	%r110, [%rd48];
	mad.lo.s32 	%r129, %r110, %r108, %r129;
$L__BB0_14:
	mul.wide.u32 	%rd49, %r115, 4;
	add.s64 	%rd50, %rd10, %rd49;
	st.u32 	[%rd50], %r129;
	add.s32 	%r115, %r115, 1;
	setp.eq.s32 	%p19, %r115, %r3;
	@%p19 bra 	$L__BB0_26;
	bra.uni 	$L__BB0_3;
$L__BB0_15:
	and.b32  	%r35, %r3, 7;
	setp.lt.u32 	%p3, %r3, 8;
	mov.b32 	%r132, 0;
	@%p3 bra 	$L__BB0_18;
	and.b32  	%r132, %r3, 2147483640;
	mov.b32 	%r130, 0;
$L__BB0_17:
	.pragma "nounroll";
	mul.wide.u32 	%rd11, %r130, 4;
	add.s64 	%rd12, %rd10, %rd11;
	mov.b32 	%r48, 0;
	st.u32 	[%rd12], %r48;
	st.u32 	[%rd12+4], %r48;
	st.u32 	[%rd12+8], %r48;
	st.u32 	[%rd12+12], %r48;
	st.u32 	[%rd12+16], %r48;
	st.u32 	[%rd12+20], %r48;
	st.u32 	[%rd12+24], %r48;
	st.u32 	[%rd12+28], %r48;
	add.s32 	%r130, %r130, 8;
	setp.ne.s32 	%p4, %r130, %r132;
	@%p4 bra 	$L__BB0_17;
$L__BB0_18:
	setp.eq.s32 	%p5, %r35, 0;
	@%p5 bra 	$L__BB0_26;
	and.b32  	%r40, %r3, 3;
	setp.lt.u32 	%p6, %r35, 4;
	@%p6 bra 	$L__BB0_21;
	mul.wide.u32 	%rd13, %r132, 4;
	add.s64 	%rd14, %rd10, %rd13;
	mov.b32 	%r49, 0;
	st.u32 	[%rd14], %r49;
	st.u32 	[%rd14+4], %r49;
	st.u32 	[%rd14+8], %r49;
	st.u32 	[%rd14+12], %r49;
	add.s32 	%r132, %r132, 4;
$L__BB0_21:
	setp.eq.s32 	%p7, %r40, 0;
	@%p7 bra 	$L__BB0_26;
	setp.eq.s32 	%p8, %r40, 1;
	@%p8 bra 	$L__BB0_24;
	mul.wide.u32 	%rd15, %r132, 4;
	add.s64 	%rd16, %rd10, %rd15;
	mov.b32 	%r50, 0;
	st.u32 	[%rd16], %r50;
	st.u32 	[%rd16+4], %r50;
	add.s32 	%r132, %r132, 2;
$L__BB0_24:
	and.b32  	%r51, %r3, 1;
	setp.eq.b32 	%p9, %r51, 1;
	not.pred 	%p10, %p9;
	@%p10 bra 	$L__BB0_26;
	mul.wide.u32 	%rd17, %r132, 4;
	add.s64 	%rd18, %rd10, %rd17;
	mov.b32 	%r52, 0;
	st.u32 	[%rd18], %r52;
$L__BB0_26:
	cvta.to.global.u64 	%rd51, %rd4;
	ld.u32 	%r111, [%rd10];
	ld.global.u64 	%rd52, [%rd51];
	st.u32 	[%rd52], %r111;
	ld.u32 	%r112, [%rd10+4];
	ld.global.u64 	%rd53, [%rd51];
	st.u32 	[%rd53+4], %r112;
	ld.u32 	%r113, [%rd10+8];
	ld.global.u64 	%rd54, [%rd51];
	st.u32 	[%rd54+8], %r113;
	ld.u32 	%r114, [%rd10+12];
	ld.global.u64 	%rd55, [%rd51];
	st.u32 	[%rd55+12], %r114;
	ret;

}
	// .globl	_Z6parMatPiiPS_S0_i
.visible .entry _Z6parMatPiiPS_S0_i(
	.param .u64 .ptr .align 1 _Z6parMatPiiPS_S0_i_param_0,
	.param .u32 _Z6parMatPiiPS_S0_i_param_1,
	.param .u64 .ptr .align 1 _Z6parMatPiiPS_S0_i_param_2,
	.param .u64 .ptr .align 1 _Z6parMatPiiPS_S0_i_param_3,
	.param .u32 _Z6parMatPiiPS_S0_i_param_4
)
{
	.reg .pred 	%p<29>;
	.reg .b32 	%r<253>;
	.reg .b64 	%rd<94>;

	ld.param.u64 	%rd12, [_Z6parMatPiiPS_S0_i_param_0];
	ld.param.u32 	%r77, [_Z6parMatPiiPS_S0_i_param_1];
	ld.param.u64 	%rd11, [_Z6parMatPiiPS_S0_i_param_2];
	ld.param.u64 	%rd13, [_Z6parMatPiiPS_S0_i_param_3];
	ld.param.u32 	%r76, [_Z6parMatPiiPS_S0_i_param_4];
	cvta.to.global.u64 	%rd1, %rd12;
	cvta.to.global.u64 	%rd2, %rd13;
	mov.u32 	%r78, %ctaid.x;
	mov.u32 	%r79, %ntid.x;
	mov.u32 	%r80, %tid.x;
	mad.lo.s32 	%r1, %r78, %r79, %r80;
	add.s32 	%r2, %r77, -2;
	setp.eq.s32 	%p1, %r1, 0;
	@%p1 bra 	$L__BB1_39;
	setp.lt.s32 	%p2, %r76, 1;
	@%p2 bra 	$L__BB1_37;
	shl.b32 	%r83, %r1, 1;
	cvta.to.global.u64 	%rd14, %rd11;
	mul.wide.s32 	%rd15, %r83, 8;
	add.s64 	%rd3, %rd14, %rd15;
	shr.u32 	%r84, %r2, 31;
	add.s32 	%r85, %r2, %r84;
	shr.s32 	%r86, %r85, 1;
	sub.s32 	%r219, %r2, %r86;
	mov.b32 	%r216, 0;
$L__BB1_3:
	setp.gt.s32 	%p3, %r1, %r219;
	@%p3 bra 	$L__BB1_36;
	setp.ne.s32 	%p4, %r216, 1;
	@%p4 bra 	$L__BB1_20;
	shl.b32 	%r149, %r1, 1;
	mul.wide.s32 	%rd54, %r149, 4;
	add.s64 	%rd55, %rd1, %rd54;
	ld.global.u32 	%r248, [%rd55+-8];
	ld.global.u32 	%r252, [%rd55];
	ld.global.u32 	%r10, [%rd55+-4];
	ld.global.u64 	%rd4, [%rd3+-16];
	ld.global.u64 	%rd5, [%rd3+-8];
	mul.lo.s32 	%r11, %r252, %r248;
	mul.wide.s32 	%rd56, %r11, 4;
	{ // callseq 2, 0
	.param .b64 param0;
	st.param.b64 	[param0], %rd56;
	.param .b64 retval0;
	call.uni (retval0), 
	malloc, 
	(
	param0
	);
	ld.param.b64 	%rd93, [retval0];
	} // callseq 2
	setp.lt.s32 	%p16, %r11, 1;
	@%p16 bra 	$L__BB1_35;
	and.b32  	%r12, %r10, 7;
	and.b32  	%r13, %r10, 2147483640;
	mov.b32 	%r220, 0;
	mul.wide.s32 	%rd82, %r252, 4;
$L__BB1_7:
	setp.lt.s32 	%p17, %r10, 1;
	rem.s32 	%r15, %r220, %r252;
	mov.b32 	%r232, 0;
	@%p17 bra 	$L__BB1_19;
	setp.lt.u32 	%p18, %r10, 8;
	div.s32 	%r154, %r220, %r252;
	mul.lo.s32 	%r16, %r154, %r10;
	mov.b32 	%r227, 0;
	mov.u32 	%r232, %r227;
	@%p18 bra 	$L__BB1_11;
	mov.b32 	%r221, 0;
	mov.u32 	%r232, %r221;
$L__BB1_10:
	.pragma "nounroll";
	add.s32 	%r156, %r16, %r221;
	mul.wide.s32 	%rd58, %r156, 4;
	add.s64 	%rd59, %rd4, %rd58;
	ld.u32 	%r157, [%rd59];
	mad.lo.s32 	%r158, %r221, %r252, %r15;
	mul.wide.s32 	%rd60, %r158, 4;
	add.s64 	%rd61, %rd5, %rd60;
	ld.u32 	%r159, [%rd61];
	mad.lo.s32 	%r160, %r159, %r157, %r232;
	ld.u32 	%r161, [%rd59+4];
	mul.wide.s32 	%rd62, %r252, 4;
	add.s64 	%rd63, %rd61, %rd62;
	ld.u32 	%r162, [%rd63];
	mad.lo.s32 	%r163, %r162, %r161, %r160;
	ld.u32 	%r164, [%rd59+8];
	add.s64 	%rd64, %rd63, %rd62;
	ld.u32 	%r165, [%rd64];
	mad.lo.s32 	%r166, %r165, %r164, %r163;
	ld.u32 	%r167, [%rd59+12];
	add.s64 	%rd65, %rd64, %rd62;
	ld.u32 	%r168, [%rd65];
	mad.lo.s32 	%r169, %r168, %r167, %r166;
	ld.u32 	%r170, [%rd59+16];
	add.s64 	%rd66, %rd65, %rd62;
	ld.u32 	%r171, [%rd66];
	mad.lo.s32 	%r172, %r171, %r170, %r169;
	ld.u32 	%r173, [%rd59+20];
	add.s64 	%rd67, %rd66, %rd62;
	ld.u32 	%r174, [%rd67];
	mad.lo.s32 	%r175, %r174, %r173, %r172;
	ld.u32 	%r176, [%rd59+24];
	add.s64 	%rd68, %rd67, %rd62;
	ld.u32 	%r177, [%rd68];
	mad.lo.s32 	%r178, %r177, %r176, %r175;
	ld.u32 	%r179, [%rd59+28];
	add.s64 	%rd69, %rd68, %rd62;
	ld.u32 	%r180, [%rd69];
	mad.lo.s32 	%r232, %r180, %r179, %r178;
	add.s32 	%r221, %r221, 8;
	setp.ne.s32 	%p19, %r221, %r13;
	mov.u32 	%r227, %r13;
	@%p19 bra 	$L__BB1_10;
$L__BB1_11:
	setp.eq.s32 	%p20, %r12, 0;
	@%p20 bra 	$L__BB1_19;
	add.s32 	%r182, %r12, -1;
	setp.lt.u32 	%p21, %r182, 3;
	@%p21 bra 	$L__BB1_14;
	add.s32 	%r183, %r16, %r227;
	mul.wide.s32 	%rd70, %r183, 4;
	add.s64 	%rd71, %rd4, %rd70;
	ld.u32 	%r184, [%rd71];
	mad.lo.s32 	%r185, %r227, %r252, %r15;
	mul.wide.s32 	%rd72, %r185, 4;
	add.s64 	%rd73, %rd5, %rd72;
	ld.u32 	%r186, [%rd73];
	mad.lo.s32 	%r187, %r186, %r184, %r232;
	ld.u32 	%r188, [%rd71+4];
	mul.wide.s32 	%rd74, %r252, 4;
	add.s64 	%rd75, %rd73, %rd74;
	ld.u32 	%r189, [%rd75];
	mad.lo.s32 	%r190, %r189, %r188, %r187;
	ld.u32 	%r191, [%rd71+8];
	add.s64 	%rd76, %rd75, %rd74;
	ld.u32 	%r192, [%rd76];
	mad.lo.s32 	%r193, %r192, %r191, %r190;
	ld.u32 	%r194, [%rd71+12];
	add.s64 	%rd77, %rd76, %rd74;
	ld.u32 	%r195, [%rd77];
	mad.lo.s32 	%r232, %r195, %r194, %r193;
	add.s32 	%r227, %r227, 4;
$L__BB1_14:
	and.b32  	%r197, %r10, 3;
	setp.eq.s32 	%p22, %r197, 0;
	@%p22 bra 	$L__BB1_19;
	setp.eq.s32 	%p23, %r197, 1;
	@%p23 bra 	$L__BB1_17;
	add.s32 	%r198, %r16, %r227;
	mul.wide.s32 	%rd78, %r198, 4;
	add.s64 	%rd79, %rd4, %rd78;
	ld.u32 	%r199, [%rd79];
	mad.lo.s32 	%r200, %r227, %r252, %r15;
	mul.wide.s32 	%rd80, %r200, 4;
	add.s64 	%rd81, %rd5, %rd80;
	ld.u32 	%r201, [%rd81];
	mad.lo.s32 	%r202, %r201, %r199, %r232;
	ld.u32 	%r203, [%rd79+4];
	add.s64 	%rd83, %rd81, %rd82;
	ld.u32 	%r204, [%rd83];
	mad.lo.s32 	%r232, %r204, %r203, %r202;
	add.s32 	%r227, %r227, 2;
$L__BB1_17:
	and.b32  	%r205, %r10, 1;
	setp.eq.b32 	%p24, %r205, 1;
	not.pred 	%p25, %p24;
	@%p25 bra 	$L__BB1_19;
	add.s32 	%r206, %r16, %r227;
	mul.wide.s32 	%rd84, %r206, 4;
	add.s64 	%rd85, %rd4, %rd84;
	ld.u32 	%r207, [%rd85];
	mad.lo.s32 	%r208, %r227, %r252, %r15;
	mul.wide.s32 	%rd86, %r208, 4;
	add.s64 	%rd87, %rd5, %rd86;
	ld.u32 	%r209, [%rd87];
	mad.lo.s32 	%r232, %r209, %r207, %r232;
$L__BB1_19:
	mul.wide.u32 	%rd88, %r220, 4;
	add.s64 	%rd89, %rd93, %rd88;
	st.u32 	[%rd89], %r232;
	add.s32 	%r220, %r220, 1;
	setp.eq.s32 	%p26, %r220, %r11;
	@%p26 bra 	$L__BB1_35;
	bra.uni 	$L__BB1_7;
$L__BB1_20:
	add.s32 	%r87, %r1, %r216;
	shl.b32 	%r88, %r87, 1;
	add.s32 	%r89, %r88, -1;
	mul.wide.s32 	%rd16, %r89, 4;
	add.s64 	%rd17, %rd1, %rd16;
	ld.global.u32 	%r252, [%rd17];
	mul.wide.s32 	%rd18, %r1, 8;
	add.s64 	%rd19, %rd2, %rd18;
	ld.global.u64 	%rd7, [%rd19];
	ld.global.u64 	%rd8, [%rd19+8];
	mul.lo.s32 	%r38, %r252, %r248;
	mul.wide.s32 	%rd20, %r38, 4;
	{ // callseq 1, 0
	.param .b64 param0;
	st.param.b64 	[param0], %rd20;
	.param .b64 retval0;
	call.uni (retval0), 
	malloc, 
	(
	param0
	);
	ld.param.b64 	%rd93, [retval0];
	} // callseq 1
	bar.sync 	0;
	setp.lt.s32 	%p5, %r38, 1;
	@%p5 bra 	$L__BB1_35;
	and.b32  	%r39, %r217, 7;
	and.b32  	%r40, %r217, 2147483640;
	shl.b32 	%r41, %r252, 3;
	mov.b32 	%r233, 0;
$L__BB1_22:
	setp.lt.s32 	%p6, %r217, 1;
	rem.s32 	%r43, %r233, %r252;
	mov.b32 	%r247, 0;
	@%p6 bra 	$L__BB1_34;
	setp.lt.u32 	%p7, %r217, 8;
	div.s32 	%r94, %r233, %r252;
	mul.lo.s32 	%r44, %r94, %r217;
	mov.b32 	%r242, 0;
	mov.u32 	%r247, %r242;
	@%p7 bra 	$L__BB1_26;
	and.b32  	%r96, %r217, 2147483640;
	neg.s32 	%r236, %r96;
	mov.b32 	%r247, 0;
	mov.u32 	%r234, %r44;
	mov.u32 	%r235, %r43;
$L__BB1_25:
	.pragma "nounroll";
	mul.wide.s32 	%rd22, %r234, 4;
	add.s64 	%rd23, %rd7, %rd22;
	ld.u32 	%r97, [%rd23];
	mul.wide.s32 	%rd24, %r235, 4;
	add.s64 	%rd25, %rd8, %rd24;
	ld.u32 	%r98, [%rd25];
	mad.lo.s32 	%r99, %r98, %r97, %r247;
	ld.u32 	%r100, [%rd23+4];
	mul.wide.s32 	%rd26, %r252, 4;
	add.s64 	%rd27, %rd25, %rd26;
	ld.u32 	%r101, [%rd27];
	mad.lo.s32 	%r102, %r101, %r100, %r99;
	ld.u32 	%r103, [%rd23+8];
	add.s64 	%rd28, %rd27, %rd26;
	ld.u32 	%r104, [%rd28];
	mad.lo.s32 	%r105, %r104, %r103, %r102;
	ld.u32 	%r106, [%rd23+12];
	add.s64 	%rd29, %rd28, %rd26;
	ld.u32 	%r107, [%rd29];
	mad.lo.s32 	%r108, %r107, %r106, %r105;
	ld.u32 	%r109, [%rd23+16];
	add.s64 	%rd30, %rd29, %rd26;
	ld.u32 	%r110, [%rd30];
	mad.lo.s32 	%r111, %r110, %r109, %r108;
	ld.u32 	%r112, [%rd23+20];
	add.s64 	%rd31, %rd30, %rd26;
	ld.u32 	%r113, [%rd31];
	mad.lo.s32 	%r114, %r113, %r112, %r111;
	ld.u32 	%r115, [%rd23+24];
	add.s64 	%rd32, %rd31, %rd26;
	ld.u32 	%r116, [%rd32];
	mad.lo.s32 	%r117, %r116, %r115, %r114;
	ld.u32 	%r118, [%rd23+28];
	add.s64 	%rd33, %rd32, %rd26;
	ld.u32 	%r119, [%rd33];
	mad.lo.s32 	%r247, %r119, %r118, %r117;
	add.s32 	%r236, %r236, 8;
	add.s32 	%r235, %r235, %r41;
	add.s32 	%r234, %r234, 8;
	setp.ne.s32 	%p8, %r236, 0;
	mov.u32 	%r242, %r40;
	@%p8 bra 	$L__BB1_25;
$L__BB1_26:
	setp.eq.s32 	%p9, %r39, 0;
	@%p9 bra 	$L__BB1_34;
	add.s32 	%r121, %r39, -1;
	setp.lt.u32 	%p10, %r121, 3;
	@%p10 bra 	$L__BB1_29;
	add.s32 	%r122, %r44, %r242;
	mul.wide.s32 	%rd34, %r122, 4;
	add.s64 	%rd35, %rd7, %rd34;
	ld.u32 	%r123, [%rd35];
	mad.lo.s32 	%r124, %r242, %r252, %r43;
	mul.wide.s32 	%rd36, %r124, 4;
	add.s64 	%rd37, %rd8, %rd36;
	ld.u32 	%r125, [%rd37];
	mad.lo.s32 	%r126, %r125, %r123, %r247;
	ld.u32 	%r127, [%rd35+4];
	mul.wide.s32 	%rd38, %r252, 4;
	add.s64 	%rd39, %rd37, %rd38;
	ld.u32 	%r128, [%rd39];
	mad.lo.s32 	%r129, %r128, %r127, %r126;
	ld.u32 	%r130, [%rd35+8];
	add.s64 	%rd40, %rd39, %rd38;
	ld.u32 	%r131, [%rd40];
	mad.lo.s32 	%r132, %r131, %r130, %r129;
	ld.u32 	%r133, [%rd35+12];
	add.s64 	%rd41, %rd40, %rd38;
	ld.u32 	%r134, [%rd41];
	mad.lo.s32 	%r247, %r134, %r133, %r132;
	add.s32 	%r242, %r242, 4;
$L__BB1_29:
	and.b32  	%r136, %r217, 3;
	setp.eq.s32 	%p11, %r136, 0;
	@%p11 bra 	$L__BB1_34;
	setp.eq.s32 	%p12, %r136, 1;
	@%p12 bra 	$L__BB1_32;
	add.s32 	%r137, %r44, %r242;
	mul.wide.s32 	%rd42, %r137, 4;
	add.s64 	%rd43, %rd7, %rd42;
	ld.u32 	%r138, [%rd43];
	mad.lo.s32 	%r139, %r242, %r252, %r43;
	mul.wide.s32 	%rd44, %r139, 4;
	add.s64 	%rd45, %rd8, %rd44;
	ld.u32 	%r140, [%rd45];
	mad.lo.s32 	%r141, %r140, %r138, %r247;
	ld.u32 	%r142, [%rd43+4];
	mul.wide.s32 	%rd46, %r252, 4;
	add.s64 	%rd47, %rd45, %rd46;
	ld.u32 	%r143, [%rd47];
	mad.lo.s32 	%r247, %r143, %r142, %r141;
	add.s32 	%r242, %r242, 2;
$L__BB1_32:
	and.b32  	%r144, %r217, 1;
	setp.eq.b32 	%p13, %r144, 1;
	not.pred 	%p14, %p13;
	@%p14 bra 	$L__BB1_34;
	add.s32 	%r145, %r44, %r242;
	mul.wide.s32 	%rd48, %r145, 4;
	add.s64 	%rd49, %rd7, %rd48;
	ld.u32 	%r146, [%rd49];
	mad.lo.s32 	%r147, %r242, %r252, %r43;
	mul.wide.s32 	%rd50, %r147, 4;
	add.s64 	%rd51, %rd8, %rd50;
	ld.u32 	%r148, [%rd51];
	mad.lo.s32 	%r247, %r148, %r146, %r247;
$L__BB1_34:
	mul.wide.u32 	%rd52, %r233, 4;
	add.s64 	%rd53, %rd93, %rd52;
	st.u32 	[%rd53], %r247;
	add.s32 	%r233, %r233, 1;
	setp.ne.s32 	%p15, %r233, %r38;
	@%p15 bra 	$L__BB1_22;
$L__BB1_35:
	mul.wide.s32 	%rd90, %r1, 8;
	add.s64 	%rd91, %rd2, %rd90;
	st.global.u64 	[%rd91], %rd93;
	bar.sync 	0;
	mov.u32 	%r217, %r252;
$L__BB1_36:
	add.s32 	%r210, %r219, -2;
	shr.u32 	%r211, %r210, 31;
	add.s32 	%r212, %r210, %r211;
	and.b32  	%r213, %r212, -2;
	sub.s32 	%r214, %r210, %r213;
	shr.s32 	%r215, %r212, 1;
	add.s32 	%r219, %r215, %r214;
	add.s32 	%r216, %r216, 1;
	setp.ne.s32 	%p27, %r216, %r76;
	@%p27 bra 	$L__BB1_3;
$L__BB1_37:
	bar.sync 	0;
	setp.ne.s32 	%p28, %r1, 1;
	@%p28 bra 	$L__BB1_39;
	ld.global.u64 	%rd92, [%rd2+8];
	st.global.u64 	[%rd2], %rd92;
$L__BB1_39:
	ret;

}
	// .globl	_Z7parMultPPiS0_S0_iii
.visible .entry _Z7parMultPPiS0_S0_iii(
	.param .u64 .ptr .align 1 _Z7parMultPPiS0_S0_iii_param_0,
	.param .u64 .ptr .align 1 _Z7parMultPPiS0_S0_iii_param_1,
	.param .u64 .ptr .align 1 _Z7parMultPPiS0_S0_iii_param_2,
	.param .u32 _Z7parMultPPiS0_S0_iii_param_3,
	.param .u32 _Z7parMultPPiS0_S0_iii_param_4,
	.param .u32 _Z7parMultPPiS0_S0_iii_param_5
)
{
	.reg .pred 	%p<19>;
	.reg .b32 	%r<159>;
	.reg .b64 	%rd<145>;

	ld.param.u64 	%rd20, [_Z7parMultPPiS0_S0_iii_param_1];
	ld.param.u64 	%rd21, [_Z7parMultPPiS0_S0_iii_param_2];
	ld.param.u32 	%r42, [_Z7parMultPPiS0_S0_iii_param_3];
	ld.param.u32 	%r43, [_Z7parMultPPiS0_S0_iii_param_4];
	ld.param.u32 	%r44, [_Z7parMultPPiS0_S0_iii_param_5];
	cvta.to.global.u64 	%rd1, %rd21;
	mul.wide.s32 	%rd22, %r42, 8;
	{ // callseq 3, 0
	.param .b64 param0;
	st.param.b64 	[param0], %rd22;
	.param .b64 retval0;
	call.uni (retval0), 
	malloc, 
	(
	param0
	);
	ld.param.b64 	%rd23, [retval0];
	} // callseq 3
	setp.lt.s32 	%p1, %r42, 1;
	@%p1 bra 	$L__BB2_12;
	mul.wide.s32 	%rd3, %r44, 4;
	and.b32  	%r1, %r42, 7;
	setp.lt.u32 	%p2, %r42, 8;
	mov.b32 	%r143, 0;
	@%p2 bra 	$L__BB2_4;
	and.b32  	%r143, %r42, 2147483640;
	neg.s32 	%r141, %r143;
	add.s64 	%rd140, %rd23, 32;
$L__BB2_3:
	.pragma "nounroll";
	{ // callseq 4, 0
	.param .b64 param0;
	st.param.b64 	[param0], %rd3;
	.param .b64 retval0;
	call.uni (retval0), 
	malloc, 
	(
	param0
	);
	ld.param.b64 	%rd24, [retval0];
	} // callseq 4
	st.u64 	[%rd140+-32], %rd24;
	{ // callseq 5, 0
	.param .b64 param0;
	st.param.b64 	[param0], %rd3;
	.param .b64 retval0;
	call.uni (retval0), 
	malloc, 
	(
	param0
	);
	ld.param.b64 	%rd26, [retval0];
	} // callseq 5
	st.u64 	[%rd140+-24], %rd26;
	{ // callseq 6, 0
	.param .b64 param0;
	st.param.b64 	[param0], %rd3;
	.param .b64 retval0;
	call.uni (retval0), 
	malloc, 
	(
	param0
	);
	ld.param.b64 	%rd28, [retval0];
	} // callseq 6
	st.u64 	[%rd140+-16], %rd28;
	{ // callseq 7, 0
	.param .b64 param0;
	st.param.b64 	[param0], %rd3;
	.param .b64 retval0;
	call.uni (retval0), 
	malloc, 
	(
	param0
	);
	ld.param.b64 	%rd30, [retval0];
	} // callseq 7
	st.u64 	[%rd140+-8], %rd30;
	{ // callseq 8, 0
	.param .b64 param0;
	st.param.b64 	[param0], %rd3;
	.param .b64 retval0;
	call.uni (retval0), 
	malloc, 
	(
	param0
	);
	ld.param.b64 	%rd32, [retval0];
	} // callseq 8
	st.u64 	[%rd140], %rd32;
	{ // callseq 9, 0
	.param .b64 param0;
	st.param.b64 	[param0], %rd3;
	.param .b64 retval0;
	call.uni (retval0), 
	malloc, 
	(
	param0
	);
	ld.param.b64 	%rd34, [retval0];
	} // callseq 9
	st.u64 	[%rd140+8], %rd34;
	{ // callseq 10, 0
	.param .b64 param0;
	st.param.b64 	[param0], %rd3;
	.param .b64 retval0;
	call.uni (retval0), 
	malloc, 
	(
	param0
	);
	ld.param.b64 	%rd36, [retval0];
	} // callseq 10
	st.u64 	[%rd140+16], %rd36;
	{ // callseq 11, 0
	.param .b64 param0;
	st.param.b64 	[param0], %rd3;
	.param .b64 retval0;
	call.uni (retval0), 
	malloc, 
	(
	param0
	);
	ld.param.b64 	%rd38, [retval0];
	} // callseq 11
	st.u64 	[%rd140+24], %rd38;
	add.s32 	%r141, %r141, 8;
	add.s64 	%rd140, %rd140, 64;
	setp.ne.s32 	%p3, %r141, 0;
	@%p3 bra 	$L__BB2_3;
$L__BB2_4:
	setp.eq.s32 	%p4, %r1, 0;
	@%p4 bra 	$L__BB2_12;
	and.b32  	%r7, %r42, 3;
	setp.lt.u32 	%p5, %r1, 4;
	@%p5 bra 	$L__BB2_7;
	{ // callseq 12, 0
	.param .b64 param0;
	st.param.b64 	[param0], %rd3;
	.param .b64 retval0;
	call.uni (retval0), 
	malloc, 
	(
	param0
	);
	ld.param.b64 	%rd40, [retval0];
	} // callseq 12
	mul.wide.u32 	%rd42, %r143, 8;
	add.s64 	%rd43, %rd23, %rd42;
	st.u64 	[%rd43], %rd40;
	{ // callseq 13, 0
	.param .b64 param0;
	st.param.b64 	[param0], %rd3;
	.param .b64 retval0;
	call.uni (retval0), 
	malloc, 
	(
	param0
	);
	ld.param.b64 	%rd44, [retval0];
	} // callseq 13
	st.u64 	[%rd43+8], %rd44;
	{ // callseq 14, 0
	.param .b64 param0;
	st.param.b64 	[param0], %rd3;
	.param .b64 retval0;
	call.uni (retval0), 
	malloc, 
	(
	param0
	);
	ld.param.b64 	%rd46, [retval0];
	} // callseq 14
	st.u64 	[%rd43+16], %rd46;
	{ // callseq 15, 0
	.param .b64 param0;
	st.param.b64 	[param0], %rd3;
	.param .b64 retval0;
	call.uni (retval0), 
	malloc, 
	(
	param0
	);
	ld.param.b64 	%rd48, [retval0];
	} // callseq 15
	st.u64 	[%rd43+24], %rd48;
	add.s32 	%r143, %r143, 4;
$L__BB2_7:
	setp.eq.s32 	%p6, %r7, 0;
	@%p6 bra 	$L__BB2_12;
	setp.eq.s32 	%p7, %r7, 1;
	@%p7 bra 	$L__BB2_10;
	{ // callseq 16, 0
	.param .b64 param0;
	st.param.b64 	[param0], %rd3;
	.param .b64 retval0;
	call.uni (retval0), 
	malloc, 
	(
	param0
	);
	ld.param.b64 	%rd50, [retval0];
	} // callseq 16
	mul.wide.u32 	%rd52, %r143, 8;
	add.s64 	%rd53, %rd23, %rd52;
	st.u64 	[%rd53], %rd50;
	{ // callseq 17, 0
	.param .b64 param0;
	st.param.b64 	[param0], %rd3;
	.param .b64 retval0;
	call.uni (retval0), 
	malloc, 
	(
	param0
	);
	ld.param.b64 	%rd54, [retval0];
	} // callseq 17
	st.u64 	[%rd53+8], %rd54;
	add.s32 	%r143, %r143, 2;
$L__BB2_10:
	and.b32  	%r46, %r42, 1;
	setp.eq.b32 	%p8, %r46, 1;
	not.pred 	%p9, %p8;
	@%p9 bra 	$L__BB2_12;
	{ // callseq 18, 0
	.param .b64 param0;
	st.param.b64 	[param0], %rd3;
	.param .b64 retval0;
	call.uni (retval0), 
	malloc, 
	(
	param0
	);
	ld.param.b64 	%rd56, [retval0];
	} // callseq 18
	mul.wide.u32 	%rd58, %r143, 8;
	add.s64 	%rd59, %rd23, %rd58;
	st.u64 	[%rd59], %rd56;
$L__BB2_12:
	mov.u32 	%r48, %tid.x;
	mov.u32 	%r49, %ntid.x;
	mov.u32 	%r50, %ctaid.x;
	mad.lo.s32 	%r51, %r50, %r49, %r48;
	div.s32 	%r12, %r51, %r44;
	mul.lo.s32 	%r52, %r12, %r44;
	sub.s32 	%r13, %r51, %r52;
	setp.lt.s32 	%p10, %r43, 1;
	mov.b32 	%r158, 0;
	@%p10 bra 	$L__BB2_25;
	cvta.to.global.u64 	%rd60, %rd20;
	mul.wide.s32 	%rd61, %r12, 8;
	add.s64 	%rd62, %rd60, %rd61;
	ld.global.u64 	%rd7, [%rd62];
	and.b32  	%r14, %r43, 15;
	setp.lt.u32 	%p11, %r43, 16;
	mov.b32 	%r151, 0;
	mov.u32 	%r158, %r151;
	@%p11 bra 	$L__BB2_16;
	and.b32  	%r151, %r43, 2147483632;
	neg.s32 	%r145, %r151;
	add.s64 	%rd142, %rd7, 32;
	add.s64 	%rd141, %rd1, 64;
	mov.b32 	%r158, 0;
	mul.wide.s32 	%rd64, %r13, 4;
$L__BB2_15:
	.pragma "nounroll";
	ld.u32 	%r56, [%rd142+-32];
	ld.global.u64 	%rd63, [%rd141+-64];
	add.s64 	%rd65, %rd63, %rd64;
	ld.u32 	%r57, [%rd65+-4];
	mad.lo.s32 	%r58, %r57, %r56, %r158;
	ld.u32 	%r59, [%rd142+-28];
	ld.global.u64 	%rd66, [%rd141+-56];
	add.s64 	%rd67, %rd66, %rd64;
	ld.u32 	%r60, [%rd67+-4];
	mad.lo.s32 	%r61, %r60, %r59, %r58;
	ld.u32 	%r62, [%rd142+-24];
	ld.global.u64 	%rd68, [%rd141+-48];
	add.s64 	%rd69, %rd68, %rd64;
	ld.u32 	%r63, [%rd69+-4];
	mad.lo.s32 	%r64, %r63, %r62, %r61;
	ld.u32 	%r65, [%rd142+-20];
	ld.global.u64 	%rd70, [%rd141+-40];
	add.s64 	%rd71, %rd70, %rd64;
	ld.u32 	%r66, [%rd71+-4];
	mad.lo.s32 	%r67, %r66, %r65, %r64;
	ld.u32 	%r68, [%rd142+-16];
	ld.global.u64 	%rd72, [%rd141+-32];
	add.s64 	%rd73, %rd72, %rd64;
	ld.u32 	%r69, [%rd73+-4];
	mad.lo.s32 	%r70, %r69, %r68, %r67;
	ld.u32 	%r71, [%rd142+-12];
	ld.global.u64 	%rd74, [%rd141+-24];
	add.s64 	%rd75, %rd74, %rd64;
	ld.u32 	%r72, [%rd75+-4];
	mad.lo.s32 	%r73, %r72, %r71, %r70;
	ld.u32 	%r74, [%rd142+-8];
	ld.global.u64 	%rd76, [%rd141+-16];
	add.s64 	%rd77, %rd76, %rd64;
	ld.u32 	%r75, [%rd77+-4];
	mad.lo.s32 	%r76, %r75, %r74, %r73;
	ld.u32 	%r77, [%rd142+-4];
	ld.global.u64 	%rd78, [%rd141+-8];
	add.s64 	%rd79, %rd78, %rd64;
	ld.u32 	%r78, [%rd79+-4];
	mad.lo.s32 	%r79, %r78, %r77, %r76;
	ld.u32 	%r80, [%rd142];
	ld.global.u64 	%rd80, [%rd141];
	add.s64 	%rd81, %rd80, %rd64;
	ld.u32 	%r81, [%rd81+-4];
	mad.lo.s32 	%r82, %r81, %r80, %r79;
	ld.u32 	%r83, [%rd142+4];
	ld.global.u64 	%rd82, [%rd141+8];
	add.s64 	%rd83, %rd82, %rd64;
	ld.u32 	%r84, [%rd83+-4];
	mad.lo.s32 	%r85, %r84, %r83, %r82;
	ld.u32 	%r86, [%rd142+8];
	ld.global.u64 	%rd84, [%rd141+16];
	add.s64 	%rd85, %rd84, %rd64;
	ld.u32 	%r87, [%rd85+-4];
	mad.lo.s32 	%r88, %r87, %r86, %r85;
	ld.u32 	%r89, [%rd142+12];
	ld.global.u64 	%rd86, [%rd141+24];
	add.s64 	%rd87, %rd86, %rd64;
	ld.u32 	%r90, [%rd87+-4];
	mad.lo.s32 	%r91, %r90, %r89, %r88;
	ld.u32 	%r92, [%rd142+16];
	ld.global.u64 	%rd88, [%rd141+32];
	add.s64 	%rd89, %rd88, %rd64;
	ld.u32 	%r93, [%rd89+-4];
	mad.lo.s32 	%r94, %r93, %r92, %r91;
	ld.u32 	%r95, [%rd142+20];
	ld.global.u64 	%rd90, [%rd141+40];
	add.s64 	%rd91, %rd90, %rd64;
	ld.u32 	%r96, [%rd91+-4];
	mad.lo.s32 	%r97, %r96, %r95, %r94;
	ld.u32 	%r98, [%rd142+24];
	ld.global.u64 	%rd92, [%rd141+48];
	add.s64 	%rd93, %rd92, %rd64;
	ld.u32 	%r99, [%rd93+-4];
	mad.lo.s32 	%r100, %r99, %r98, %r97;
	ld.u32 	%r101, [%rd142+28];
	ld.global.u64 	%rd94, [%rd141+56];
	add.s64 	%rd95, %rd94, %rd64;
	ld.u32 	%r102, [%rd95+-4];
	mad.lo.s32 	%r158, %r102, %r101, %r100;
	add.s32 	%r145, %r145, 16;
	add.s64 	%rd142, %rd142, 64;
	add.s64 	%rd141, %rd141, 128;
	setp.ne.s32 	%p12, %r145, 0;
	@%p12 bra 	$L__BB2_15;
$L__BB2_16:
	setp.eq.s32 	%p13, %r14, 0;
	@%p13 bra 	$L__BB2_25;
	and.b32  	%r24, %r43, 7;
	setp.lt.u32 	%p14, %r14, 8;
	@%p14 bra 	$L__BB2_19;
	mul.wide.u32 	%rd96, %r151, 4;
	add.s64 	%rd97, %rd7, %rd96;
	ld.u32 	%r104, [%rd97];
	mul.wide.u32 	%rd98, %r151, 8;
	add.s64 	%rd99, %rd1, %rd98;
	ld.global.u64 	%rd100, [%rd99];
	mul.wide.s32 	%rd101, %r13, 4;
	add.s64 	%rd102, %rd100, %rd101;
	ld.u32 	%r105, [%rd102+-4];
	mad.lo.s32 	%r106, %r105, %r104, %r158;
	ld.u32 	%r107, [%rd97+4];
	ld.global.u64 	%rd103, [%rd99+8];
	add.s64 	%rd104, %rd103, %rd101;
	ld.u32 	%r108, [%rd104+-4];
	mad.lo.s32 	%r109, %r108, %r107, %r106;
	ld.u32 	%r110, [%rd97+8];
	ld.global.u64 	%rd105, [%rd99+16];
	add.s64 	%rd106, %rd105, %rd101;
	ld.u32 	%r111, [%rd106+-4];
	mad.lo.s32 	%r112, %r111, %r110, %r109;
	ld.u32 	%r113, [%rd97+12];
	ld.global.u64 	%rd107, [%rd99+24];
	add.s64 	%rd108, %rd107, %rd101;
	ld.u32 	%r114, [%rd108+-4];
	mad.lo.s32 	%r115, %r114, %r113, %r112;
	ld.u32 	%r116, [%rd97+16];
	ld.global.u64 	%rd109, [%rd99+32];
	add.s64 	%rd110, %rd109, %rd101;
	ld.u32 	%r117, [%rd110+-4];
	mad.lo.s32 	%r118, %r117, %r116, %r115;
	ld.u32 	%r119, [%rd97+20];
	ld.global.u64 	%rd111, [%rd99+40];
	add.s64 	%rd112, %rd111, %rd101;
	ld.u32 	%r120, [%rd112+-4];
	mad.lo.s32 	%r121, %r120, %r119, %r118;
	ld.u32 	%r122, [%rd97+24];
	ld.global.u64 	%rd113, [%rd99+48];
	add.s64 	%rd114, %rd113, %rd101;
	ld.u32 	%r123, [%rd114+-4];
	mad.lo.s32 	%r124, %r123, %r122, %r121;
	ld.u32 	%r125, [%rd97+28];
	ld.global.u64 	%rd115, [%rd99+56];
	add.s64 	%rd116, %rd115, %rd101;
	ld.u32 	%r126, [%rd116+-4];
	mad.lo.s32 	%r158, %r126, %r125, %r124;
	add.s32 	%r151, %r151, 8;
$L__BB2_19:
	setp.eq.s32 	%p15, %r24, 0;
	@%p15 bra 	$L__BB2_25;
	and.b32  	%r30, %r43, 3;
	setp.lt.u32 	%p16, %r24, 4;
	@%p16 bra 	$L__BB2_22;
	mul.wide.u32 	%rd117, %r151, 4;
	add.s64 	%rd118, %rd7, %rd117;
	ld.u32 	%r128, [%rd118];
	mul.wide.u32 	%rd119, %r151, 8;
	add.s64 	%rd120, %rd1, %rd119;
	ld.global.u64 	%rd121, [%rd120];
	mul.wide.s32 	%rd122, %r13, 4;
	add.s64 	%rd123, %rd121, %rd122;
	ld.u32 	%r129, [%rd123+-4];
	mad.lo.s32 	%r130, %r129, %r128, %r158;
	ld.u32 	%r131, [%rd118+4];
	ld.global.u64 	%rd124, [%rd120+8];
	add.s64 	%rd125, %rd124, %rd122;
	ld.u32 	%r132, [%rd125+-4];
	mad.lo.s32 	%r133, %r132, %r131, %r130;
	ld.u32 	%r134, [%rd118+8];
	ld.global.u64 	%rd126, [%rd120+16];
	add.s64 	%rd127, %rd126, %rd122;
	ld.u32 	%r135, [%rd127+-4];
	mad.lo.s32 	%r136, %r135, %r134, %r133;
	ld.u32 	%r137, [%rd118+12];
	ld.global.u64 	%rd128, [%rd120+24];
	add.s64 	%rd129, %rd128, %rd122;
	ld.u32 	%r138, [%rd129+-4];
	mad.lo.s32 	%r158, %r138, %r137, %r136;
	add.s32 	%r151, %r151, 4;
$L__BB2_22:
	setp.eq.s32 	%p17, %r30, 0;
	@%p17 bra 	$L__BB2_25;
	mul.wide.u32 	%rd130, %r151, 8;
	add.s64 	%rd144, %rd1, %rd130;
	mul.wide.u32 	%rd131, %r151, 4;
	add.s64 	%rd143, %rd7, %rd131;
	neg.s32 	%r156, %r30;
	mul.wide.s32 	%rd133, %r13, 4;
$L__BB2_24:
	.pragma "nounroll";
	ld.u32 	%r139, [%rd143];
	ld.global.u64 	%rd132, [%rd144];
	add.s64 	%rd134, %rd132, %rd133;
	ld.u32 	%r140, [%rd134+-4];
	mad.lo.s32 	%r158, %r140, %r139, %r158;
	add.s64 	%rd144, %rd144, 8;
	add.s64 	%rd143, %rd143, 4;
	add.s32 	%r156, %r156, 1;
	setp.ne.s32 	%p18, %r156, 0;
	@%p18 bra 	$L__BB2_24;
$L__BB2_25:
	mul.wide.s32 	%rd135, %r12, 8;
	add.s64 	%rd136, %rd23, %rd135;
	ld.u64 	%rd137, [%rd136];
	mul.wide.s32 	%rd138, %r13, 4;
	add.s64 	%rd139, %rd137, %rd138;
	st.u32 	[%rd139+-4], %r158;
	ret;

}


// ===== COMPILED SASS (sm_100) =====

	.target	sm_100

	.elftype	@"ET_EXEC"


//--------------------- .note.nv.tkinfo           --------------------------
	.section	.note.nv.tkinfo,"",@"SHT_NOTE"
	.sectionflags	@"SHF_NOTE_NV_TKINFO"
	.tkinfo
        /*0018*/ 	.word	0x00000002
        /*0030*/ 	.string	""
        /*0030*/ 	.string	"ptxas"
        /*0030*/ 	.string	"Cuda compilation tools, release 13.0, V13.0.88"
        /*0030*/ 	.string	"Build cuda_13.0.r13.0/compiler.36424714_0"
        /*0030*/ 	.string	"-arch sm_100 -m 64 "



//--------------------- .note.nv.cuinfo           --------------------------
	.section	.note.nv.cuinfo,"",@"SHT_NOTE"
	.sectionflags	@"SHF_NOTE_NV_CUINFO"
        /*0018*/ 	.short	0x0002
        /*001a*/ 	.short	0x0064
        /*001c*/ 	.short	0x0082
	.zero		2


//--------------------- .nv.info                  --------------------------
	.section	.nv.info,"",@"SHT_CUDA_INFO"
	.align	4


	//----- nvinfo : EIATTR_REGCOUNT
	.align		4
        /*0000*/ 	.byte	0x04, 0x2f
        /*0002*/ 	.short	(.L_1 - .L_0)
	.align		4
.L_0:
        /*0004*/ 	.word	index@(_Z7parMat2PiiPS_S0_i)
        /*0008*/ 	.word	0x00000020


	//----- nvinfo : EIATTR_FRAME_SIZE
	.align		4
.L_1:
        /*000c*/ 	.byte	0x04, 0x11
        /*000e*/ 	.short	(.L_3 - .L_2)
	.align		4
.L_2:
        /*0010*/ 	.word	index@(_Z7parMat2PiiPS_S0_i)
        /*0014*/ 	.word	0x00000000


	//----- nvinfo : EIATTR_REGCOUNT
	.align		4
.L_3:
        /*0018*/ 	.byte	0x04, 0x2f
        /*001a*/ 	.short	(.L_5 - .L_4)
	.align		4
.L_4:
        /*001c*/ 	.word	index@(_Z6parMatPiiPS_S0_i)
        /*0020*/ 	.word	0x00000020


	//----- nvinfo : EIATTR_FRAME_SIZE
	.align		4
.L_5:
        /*0024*/ 	.byte	0x04, 0x11
        /*0026*/ 	.short	(.L_7 - .L_6)
	.align		4
.L_6:
        /*0028*/ 	.word	index@(_Z6parMatPiiPS_S0_i)
        /*002c*/ 	.word	0x00000000


	//----- nvinfo : EIATTR_REGCOUNT
	.align		4
.L_7:
        /*0030*/ 	.byte	0x04, 0x2f
        /*0032*/ 	.short	(.L_9 - .L_8)
	.align		4
.L_8:
        /*0034*/ 	.word	index@(_Z7parMultPPiS0_S0_iii)
        /*0038*/ 	.word	0x00000020


	//----- nvinfo : EIATTR_FRAME_SIZE
	.align		4
.L_9:
        /*003c*/ 	.byte	0x04, 0x11
        /*003e*/ 	.short	(.L_11 - .L_10)
	.align		4
.L_10:
        /*0040*/ 	.word	index@(_Z7parMultPPiS0_S0_iii)
        /*0044*/ 	.word	0x00000000


	//----- nvinfo : EIATTR_MIN_STACK_SIZE
	.align		4
.L_11:
        /*0048*/ 	.byte	0x04, 0x12
        /*004a*/ 	.short	(.L_13 - .L_12)
	.align		4
.L_12:
        /*004c*/ 	.word	index@(_Z7parMultPPiS0_S0_iii)
        /*0050*/ 	.word	0x00000000


	//----- nvinfo : EIATTR_MIN_STACK_SIZE
	.align		4
.L_13:
        /*0054*/ 	.byte	0x04, 0x12
        /*0056*/ 	.short	(.L_15 - .L_14)
	.align		4
.L_14:
        /*0058*/ 	.word	index@(_Z6parMatPiiPS_S0_i)
        /*005c*/ 	.word	0x00000000


	//----- nvinfo : EIATTR_MIN_STACK_SIZE
	.align		4
.L_15:
        /*0060*/ 	.byte	0x04, 0x12
        /*0062*/ 	.short	(.L_17 - .L_16)
	.align		4
.L_16:
        /*0064*/ 	.word	index@(_Z7parMat2PiiPS_S0_i)
        /*0068*/ 	.word	0x00000000
.L_17:


//--------------------- .nv.compat                --------------------------
	.section	.nv.compat,"",@"SHT_CUDA_COMPAT_INFO"
	.align	4
        /*0000*/ 	.byte	0x02, 0x09, 0x00, 0x00, 0x02, 0x02, 0x01, 0x00, 0x02, 0x05, 0x05, 0x00, 0x03, 0x07, 0x01, 0x01
        /*0010*/ 	.byte	0x02, 0x03, 0x00, 0x00, 0x02, 0x06, 0x01, 0x00, 0x04, 0x0b, 0x08, 0x00, 0x09, 0x00, 0x00, 0x00
        /*0020*/ 	.byte	0x00, 0x00, 0x00, 0x00


//--------------------- .nv.info._Z7parMultPPiS0_S0_iii --------------------------
	.section	.nv.info._Z7parMultPPiS0_S0_iii,"",@"SHT_CUDA_INFO"
	.sectionflags	@""
	.align	4


	//----- nvinfo : EIATTR_CUDA_API_VERSION
	.align		4
        /*0000*/ 	.byte	0x04, 0x37
        /*0002*/ 	.short	(.L_19 - .L_18)
.L_18:
        /*0004*/ 	.word	0x00000082


	//----- nvinfo : EIATTR_KPARAM_INFO
	.align		4
.L_19:
        /*0008*/ 	.byte	0x04, 0x17
        /*000a*/ 	.short	(.L_21 - .L_20)
.L_20:
        /*000c*/ 	.word	0x00000000
        /*0010*/ 	.short	0x0005
        /*0012*/ 	.short	0x0020
        /*0014*/ 	.byte	0x00, 0xf0, 0x11, 0x00


	//----- nvinfo : EIATTR_KPARAM_INFO
	.align		4
.L_21:
        /*0018*/ 	.byte	0x04, 0x17
        /*001a*/ 	.short	(.L_23 - .L_22)
.L_22:
        /*001c*/ 	.word	0x00000000
        /*0020*/ 	.short	0x0004
        /*0022*/ 	.short	0x001c
        /*0024*/ 	.byte	0x00, 0xf0, 0x11, 0x00


	//----- nvinfo : EIATTR_KPARAM_INFO
	.align		4
.L_23:
        /*0028*/ 	.byte	0x04, 0x17
        /*002a*/ 	.short	(.L_25 - .L_24)
.L_24:
        /*002c*/ 	.word	0x00000000
        /*0030*/ 	.short	0x0003
        /*0032*/ 	.short	0x0018
        /*0034*/ 	.byte	0x00, 0xf0, 0x11, 0x00


	//----- nvinfo : EIATTR_KPARAM_INFO
	.align		4
.L_25:
        /*0038*/ 	.byte	0x04, 0x17
        /*003a*/ 	.short	(.L_27 - .L_26)
.L_26:
        /*003c*/ 	.word	0x00000000
        /*0040*/ 	.short	0x0002
        /*0042*/ 	.short	0x0010
        /*0044*/ 	.byte	0x00, 0xf5, 0x21, 0x00


	//----- nvinfo : EIATTR_KPARAM_INFO
	.align		4
.L_27:
        /*0048*/ 	.byte	0x04, 0x17
        /*004a*/ 	.short	(.L_29 - .L_28)
.L_28:
        /*004c*/ 	.word	0x00000000
        /*0050*/ 	.short	0x0001
        /*0052*/ 	.short	0x0008
        /*0054*/ 	.byte	0x00, 0xf5, 0x21, 0x00


	//----- nvinfo : EIATTR_KPARAM_INFO
	.align		4
.L_29:
        /*0058*/ 	.byte	0x04, 0x17
        /*005a*/ 	.short	(.L_31 - .L_30)
.L_30:
        /*005c*/ 	.word	0x00000000
        /*0060*/ 	.short	0x0000
        /*0062*/ 	.short	0x0000
        /*0064*/ 	.byte	0x00, 0xf5, 0x21, 0x00


	//----- nvinfo : EIATTR_SPARSE_MMA_MASK
	.align		4
.L_31:
        /*0068*/ 	.byte	0x03, 0x50
        /*006a*/ 	.short	0x0000


	//----- nvinfo : EIATTR_MAXREG_COUNT
	.align		4
        /*006c*/ 	.byte	0x03, 0x1b
        /*006e*/ 	.short	0x00ff


	//----- nvinfo : EIATTR_EXTERNS
	.align		4
        /*0070*/ 	.byte	0x04, 0x0f
        /*0072*/ 	.short	(.L_33 - .L_32)


	//   ....[0]....
	.align		4
.L_32:
        /*0074*/ 	.word	index@(malloc)


	//----- nvinfo : EIATTR_MERCURY_ISA_VERSION
	.align		4
.L_33:
        /*0078*/ 	.byte	0x03, 0x5f
        /*007a*/ 	.short	0x0101


	//----- nvinfo : EIATTR_VRC_CTA_INIT_COUNT
	.align		4
        /*007c*/ 	.byte	0x02, 0x4a
	.zero		1
	.zero		1


	//----- nvinfo : EIATTR_SYSCALL_OFFSETS
	.align		4
        /*0080*/ 	.byte	0x04, 0x46
        /*0082*/ 	.short	(.L_35 - .L_34)


	//   ....[0]....
.L_34:
        /*0084*/ 	.word	0x000000b0


	//   ....[1]....
        /*0088*/ 	.word	0x00000270


	//   ....[2]....
        /*008c*/ 	.word	0x00000310


	//   ....[3]....
        /*0090*/ 	.word	0x000003b0


	//   ....[4]....
        /*0094*/ 	.word	0x00000450


	//   ....[5]....
        /*0098*/ 	.word	0x000004f0


	//   ....[6]....
        /*009c*/ 	.word	0x00000590


	//   ....[7]....
        /*00a0*/ 	.word	0x00000630


	//   ....[8]....
        /*00a4*/ 	.word	0x000006d0


	//   ....[9]....
        /*00a8*/ 	.word	0x00000810


	//   ....[10]....
        /*00ac*/ 	.word	0x000008c0


	//   ....[11]....
        /*00b0*/ 	.word	0x00000960


	//   ....[12]....
        /*00b4*/ 	.word	0x00000a00


	//   ....[13]....
        /*00b8*/ 	.word	0x00000ae0


	//   ....[14]....
        /*00bc*/ 	.word	0x00000b90


	//   ....[15]....
        /*00c0*/ 	.word	0x00000c70


	//----- nvinfo : EIATTR_EXIT_INSTR_OFFSETS
	.align		4
.L_35:
        /*00c4*/ 	.byte	0x04, 0x1c
        /*00c6*/ 	.short	(.L_37 - .L_36)


	//   ....[0]....
.L_36:
        /*00c8*/ 	.word	0x00002010


	//----- nvinfo : EIATTR_CRS_STACK_SIZE
	.align		4
.L_37:
        /*00cc*/ 	.byte	0x04, 0x1e
        /*00ce*/ 	.short	(.L_39 - .L_38)
.L_38:
        /*00d0*/ 	.word	0x00000000


	//----- nvinfo : EIATTR_CBANK_PARAM_SIZE
	.align		4
.L_39:
        /*00d4*/ 	.byte	0x03, 0x19
        /*00d6*/ 	.short	0x0024


	//----- nvinfo : EIATTR_PARAM_CBANK
	.align		4
        /*00d8*/ 	.byte	0x04, 0x0a
        /*00da*/ 	.short	(.L_41 - .L_40)
	.align		4
.L_40:
        /*00dc*/ 	.word	index@(.nv.constant0._Z7parMultPPiS0_S0_iii)
        /*00e0*/ 	.short	0x0380
        /*00e2*/ 	.short	0x0024


	//----- nvinfo : EIATTR_SW_WAR
	.align		4
.L_41:
        /*00e4*/ 	.byte	0x04, 0x36
        /*00e6*/ 	.short	(.L_43 - .L_42)
.L_42:
        /*00e8*/ 	.word	0x00000008
.L_43:


//--------------------- .nv.info._Z6parMatPiiPS_S0_i --------------------------
	.section	.nv.info._Z6parMatPiiPS_S0_i,"",@"SHT_CUDA_INFO"
	.sectionflags	@""
	.align	4


	//----- nvinfo : EIATTR_CUDA_API_VERSION
	.align		4
        /*0000*/ 	.byte	0x04, 0x37
        /*0002*/ 	.short	(.L_45 - .L_44)
.L_44:
        /*0004*/ 	.word	0x00000082


	//----- nvinfo : EIATTR_KPARAM_INFO
	.align		4
.L_45:
        /*0008*/ 	.byte	0x04, 0x17
        /*000a*/ 	.short	(.L_47 - .L_46)
.L_46:
        /*000c*/ 	.word	0x00000000
        /*0010*/ 	.short	0x0004
        /*0012*/ 	.short	0x0020
        /*0014*/ 	.byte	0x00, 0xf0, 0x11, 0x00


	//----- nvinfo : EIATTR_KPARAM_INFO
	.align		4
.L_47:
        /*0018*/ 	.byte	0x04, 0x17
        /*001a*/ 	.short	(.L_49 - .L_48)
.L_48:
        /*001c*/ 	.word	0x00000000
        /*0020*/ 	.short	0x0003
        /*0022*/ 	.short	0x0018
        /*0024*/ 	.byte	0x00, 0xf5, 0x21, 0x00


	//----- nvinfo : EIATTR_KPARAM_INFO
	.align		4
.L_49:
        /*0028*/ 	.byte	0x04, 0x17
        /*002a*/ 	.short	(.L_51 - .L_50)
.L_50:
        /*002c*/ 	.word	0x00000000
        /*0030*/ 	.short	0x0002
        /*0032*/ 	.short	0x0010
        /*0034*/ 	.byte	0x00, 0xf5, 0x21, 0x00


	//----- nvinfo : EIATTR_KPARAM_INFO
	.align		4
.L_51:
        /*0038*/ 	.byte	0x04, 0x17
        /*003a*/ 	.short	(.L_53 - .L_52)
.L_52:
        /*003c*/ 	.word	0x00000000
        /*0040*/ 	.short	0x0001
        /*0042*/ 	.short	0x0008
        /*0044*/ 	.byte	0x00, 0xf0, 0x11, 0x00


	//----- nvinfo : EIATTR_KPARAM_INFO
	.align		4
.L_53:
        /*0048*/ 	.byte	0x04, 0x17
        /*004a*/ 	.short	(.L_55 - .L_54)
.L_54:
        /*004c*/ 	.word	0x00000000
        /*0050*/ 	.short	0x0000
        /*0052*/ 	.short	0x0000
        /*0054*/ 	.byte	0x00, 0xf5, 0x21, 0x00


	//----- nvinfo : EIATTR_SPARSE_MMA_MASK
	.align		4
.L_55:
        /*0058*/ 	.byte	0x03, 0x50
        /*005a*/ 	.short	0x0000


	//----- nvinfo : EIATTR_MAXREG_COUNT
	.align		4
        /*005c*/ 	.byte	0x03, 0x1b
        /*005e*/ 	.short	0x00ff


	//----- nvinfo : EIATTR_NUM_BARRIERS
	.align		4
        /*0060*/ 	.byte	0x02, 0x4c
        /*0062*/ 	.byte	0x01
	.zero		1


	//----- nvinfo : EIATTR_EXTERNS
	.align		4
        /*0064*/ 	.byte	0x04, 0x0f
        /*0066*/ 	.short	(.L_57 - .L_56)


	//   ....[0]....
	.align		4
.L_56:
        /*0068*/ 	.word	index@(malloc)


	//----- nvinfo : EIATTR_MERCURY_ISA_VERSION
	.align		4
.L_57:
        /*006c*/ 	.byte	0x03, 0x5f
        /*006e*/ 	.short	0x0101


	//----- nvinfo : EIATTR_VRC_CTA_INIT_COUNT
	.align		4
        /*0070*/ 	.byte	0x02, 0x4a
	.zero		1
	.zero		1


	//----- nvinfo : EIATTR_SYSCALL_OFFSETS
	.align		4
        /*0074*/ 	.byte	0x04, 0x46
        /*0076*/ 	.short	(.L_59 - .L_58)


	//   ....[0]....
.L_58:
        /*0078*/ 	.word	0x00000250


	//   ....[1]....
        /*007c*/ 	.word	0x00000c80


	//----- nvinfo : EIATTR_EXIT_INSTR_OFFSETS
	.align		4
.L_59:
        /*0080*/ 	.byte	0x04, 0x1c
        /*0082*/ 	.short	(.L_61 - .L_60)


	//   ....[0]....
.L_60:
        /*0084*/ 	.word	0x00000060


	//   ....[1]....
        /*0088*/ 	.word	0x00001730


	//   ....[2]....
        /*008c*/ 	.word	0x00001770


	//----- nvinfo : EIATTR_CRS_STACK_SIZE
	.align		4
.L_61:
        /*0090*/ 	.byte	0x04, 0x1e
        /*0092*/ 	.short	(.L_63 - .L_62)
.L_62:
        /*0094*/ 	.word	0x00000000


	//----- nvinfo : EIATTR_CBANK_PARAM_SIZE
	.align		4
.L_63:
        /*0098*/ 	.byte	0x03, 0x19
        /*009a*/ 	.short	0x0024


	//----- nvinfo : EIATTR_PARAM_CBANK
	.align		4
        /*009c*/ 	.byte	0x04, 0x0a
        /*009e*/ 	.short	(.L_65 - .L_64)
	.align		4
.L_64:
        /*00a0*/ 	.word	index@(.nv.constant0._Z6parMatPiiPS_S0_i)
        /*00a4*/ 	.short	0x0380
        /*00a6*/ 	.short	0x0024


	//----- nvinfo : EIATTR_SW_WAR
	.align		4
.L_65:
        /*00a8*/ 	.byte	0x04, 0x36
        /*00aa*/ 	.short	(.L_67 - .L_66)
.L_66:
        /*00ac*/ 	.word	0x00000008
.L_67:


//--------------------- .nv.info._Z7parMat2PiiPS_S0_i --------------------------
	.section	.nv.info._Z7parMat2PiiPS_S0_i,"",@"SHT_CUDA_INFO"
	.sectionflags	@""
	.align	4


	//----- nvinfo : EIATTR_CUDA_API_VERSION
	.align		4
        /*0000*/ 	.byte	0x04, 0x37
        /*0002*/ 	.short	(.L_69 - .L_68)
.L_68:
        /*0004*/ 	.word	0x00000082


	//----- nvinfo : EIATTR_KPARAM_INFO
	.align		4
.L_69:
        /*0008*/ 	.byte	0x04, 0x17
        /*000a*/ 	.short	(.L_71 - .L_70)
.L_70:
        /*000c*/ 	.word	0x00000000
        /*0010*/ 	.short	0x0004
        /*0012*/ 	.short	0x0020
        /*0014*/ 	.byte	0x00, 0xf0, 0x11, 0x00


	//----- nvinfo : EIATTR_KPARAM_INFO
	.align		4
.L_71:
        /*0018*/ 	.byte	0x04, 0x17
        /*001a*/ 	.short	(.L_73 - .L_72)
.L_72:
        /*001c*/ 	.word	0x00000000
        /*0020*/ 	.short	0x0003
        /*0022*/ 	.short	0x0018
        /*0024*/ 	.byte	0x00, 0xf5, 0x21, 0x00


	//----- nvinfo : EIATTR_KPARAM_INFO
	.align		4
.L_73:
        /*0028*/ 	.byte	0x04, 0x17
        /*002a*/ 	.short	(.L_75 - .L_74)
.L_74:
        /*002c*/ 	.word	0x00000000
        /*0030*/ 	.short	0x0002
        /*0032*/ 	.short	0x0010
        /*0034*/ 	.byte	0x00, 0xf5, 0x21, 0x00


	//----- nvinfo : EIATTR_KPARAM_INFO
	.align		4
.L_75:
        /*0038*/ 	.byte	0x04, 0x17
        /*003a*/ 	.short	(.L_77 - .L_76)
.L_76:
        /*003c*/ 	.word	0x00000000
        /*0040*/ 	.short	0x0001
        /*0042*/ 	.short	0x0008
        /*0044*/ 	.byte	0x00, 0xf0, 0x11, 0x00


	//----- nvinfo : EIATTR_KPARAM_INFO
	.align		4
.L_77:
        /*0048*/ 	.byte	0x04, 0x17
        /*004a*/ 	.short	(.L_79 - .L_78)
.L_78:
        /*004c*/ 	.word	0x00000000
        /*0050*/ 	.short	0x0000
        /*0052*/ 	.short	0x0000
        /*0054*/ 	.byte	0x00, 0xf5, 0x21, 0x00


	//----- nvinfo : EIATTR_SPARSE_MMA_MASK
	.align		4
.L_79:
        /*0058*/ 	.byte	0x03, 0x50
        /*005a*/ 	.short	0x0000


	//----- nvinfo : EIATTR_MAXREG_COUNT
	.align		4
        /*005c*/ 	.byte	0x03, 0x1b
        /*005e*/ 	.short	0x00ff


	//----- nvinfo : EIATTR_EXTERNS
	.align		4
        /*0060*/ 	.byte	0x04, 0x0f
        /*0062*/ 	.short	(.L_81 - .L_80)


	//   ....[0]....
	.align		4
.L_80:
        /*0064*/ 	.word	index@(malloc)


	//----- nvinfo : EIATTR_MERCURY_ISA_VERSION
	.align		4
.L_81:
        /*0068*/ 	.byte	0x03, 0x5f
        /*006a*/ 	.short	0x0101


	//----- nvinfo : EIATTR_VRC_CTA_INIT_COUNT
	.align		4
        /*006c*/ 	.byte	0x02, 0x4a
	.zero		1
	.zero		1


	//----- nvinfo : EIATTR_SYSCALL_OFFSETS
	.align		4
        /*0070*/ 	.byte	0x04, 0x46
        /*0072*/ 	.short	(.L_83 - .L_82)


	//   ....[0]....
.L_82:
        /*0074*/ 	.word	0x000000e0


	//----- nvinfo : EIATTR_EXIT_INSTR_OFFSETS
	.align		4
.L_83:
        /*0078*/ 	.byte	0x04, 0x1c
        /*007a*/ 	.short	(.L_85 - .L_84)


	//   ....[0]....
.L_84:
        /*007c*/ 	.word	0x00000d30


	//----- nvinfo : EIATTR_CRS_STACK_SIZE
	.align		4
.L_85:
        /*0080*/ 	.byte	0x04, 0x1e
        /*0082*/ 	.short	(.L_87 - .L_86)
.L_86:
        /*0084*/ 	.word	0x00000000


	//----- nvinfo : EIATTR_CBANK_PARAM_SIZE
	.align		4
.L_87:
        /*0088*/ 	.byte	0x03, 0x19
        /*008a*/ 	.short	0x0024


	//----- nvinfo : EIATTR_PARAM_CBANK
	.align		4
        /*008c*/ 	.byte	0x04, 0x0a
        /*008e*/ 	.short	(.L_89 - .L_88)
	.align		4
.L_88:
        /*0090*/ 	.word	index@(.nv.constant0._Z7parMat2PiiPS_S0_i)
        /*0094*/ 	.short	0x0380
        /*0096*/ 	.short	0x0024


	//----- nvinfo : EIATTR_SW_WAR
	.align		4
.L_89:
        /*0098*/ 	.byte	0x04, 0x36
        /*009a*/ 	.short	(.L_91 - .L_90)
.L_90:
        /*009c*/ 	.word	0x00000008
.L_91:


//--------------------- .nv.callgraph             --------------------------
	.section	.nv.callgraph,"",@"SHT_CUDA_CALLGRAPH"
	.align	4
	.sectionentsize	8
	.align		4
        /*0000*/ 	.word	0x00000000
	.align		4
        /*0004*/ 	.word	0xffffffff
	.align		4
        /*0008*/ 	.word	index@(_Z7parMultPPiS0_S0_iii)
	.align		4
        /*000c*/ 	.word	index@(malloc)
	.align		4
        /*0010*/ 	.word	index@(_Z6parMatPiiPS_S0_i)
	.align		4
        /*0014*/ 	.word	index@(malloc)
	.align		4
        /*0018*/ 	.word	index@(_Z7parMat2PiiPS_S0_i)
	.align		4
        /*001c*/ 	.word	index@(malloc)
	.align		4
        /*0020*/ 	.word	0x00000000
	.align		4
        /*0024*/ 	.word	0xfffffffe
	.align		4
        /*0028*/ 	.word	0x00000000
	.align		4
        /*002c*/ 	.word	0xfffffffd
	.align		4
        /*0030*/ 	.word	0x00000000
	.align		4
        /*0034*/ 	.word	0xfffffffc


//--------------------- .nv.constant4             --------------------------
	.section	.nv.constant4,"a",@progbits
	.align	8
	.align		8
.nv.constant4:
        /*0000*/ 	.dword	malloc


//--------------------- .text._Z7parMultPPiS0_S0_iii --------------------------
	.section	.text._Z7parMultPPiS0_S0_iii,"ax",@progbits
	.align	128
        .global         _Z7parMultPPiS0_S0_iii
        .type           _Z7parMultPPiS0_S0_iii,@function
        .size           _Z7parMultPPiS0_S0_iii,(.L_x_69 - _Z7parMultPPiS0_S0_iii)
        .other          _Z7parMultPPiS0_S0_iii,@"STO_CUDA_ENTRY STV_DEFAULT"
_Z7parMultPPiS0_S0_iii:
.text._Z7parMultPPiS0_S0_iii:
[----:B------:R-:W0:Y:S01]  /*0000*/  LDC R1, c[0x0][0x37c] ;  /* 0x0000df00ff017b82 */ /* 0x000e220000000800 */
[----:B------:R-:W1:Y:S01]  /*0010*/  LDCU UR4, c[0x0][0x398] ;  /* 0x00007300ff0477ac */ /* 0x000e620008000800 */
[----:B------:R-:W-:-:S06]  /*0020*/  MOV R0, 0x0 ;  /* 0x0000000000007802 */ /* 0x000fcc0000000f00 */
[----:B------:R2:W3:Y:S01]  /*0030*/  LDC.64 R2, c[0x4][R0] ;  /* 0x0100000000027b82 */ /* 0x0004e20000000a00 */
[----:B-1----:R-:W-:-:S06]  /*0040*/  UIMAD.WIDE UR4, UR4, 0x8, URZ ;  /* 0x00000008040478a5 */ /* 0x002fcc000f8e02ff */
[----:B------:R-:W-:Y:S02]  /*0050*/  IMAD.U32 R7, RZ, RZ, UR5 ;  /* 0x00000005ff077e24 */ /* 0x000fe4000f8e00ff */
[----:B------:R-:W-:Y:S02]  /*0060*/  IMAD.U32 R5, RZ, RZ, UR5 ;  /* 0x00000005ff057e24 */ /* 0x000fe4000f8e00ff */
[----:B------:R-:W-:Y:S02]  /*0070*/  IMAD.U32 R4, RZ, RZ, UR4 ;  /* 0x00000004ff047e24 */ /* 0x000fe4000f8e00ff */
[----:B------:R-:W-:Y:S02]  /*0080*/  IMAD.U32 R6, RZ, RZ, UR4 ;  /* 0x00000004ff067e24 */ /* 0x000fe4000f8e00ff */
[----:B--2---:R-:W-:-:S07]  /*0090*/  IMAD.MOV.U32 R5, RZ, RZ, R7 ;  /* 0x000000ffff057224 */ /* 0x004fce00078e0007 */
[----:B------:R-:W-:-:S07]  /*00a0*/  LEPC R20, `(.L_x_0) ;  /* 0x000000001014794e */ /* 0x000fce0000000000 */
[----:B0--3--:R-:W-:Y:S05]  /*00b0*/  CALL.ABS.NOINC R2 ;  /* 0x0000000002007343 */ /* 0x009fea0003c00000 */
.L_x_0:
[----:B------:R-:W0:Y:S01]  /*00c0*/  LDC R2, c[0x0][0x398] ;  /* 0x0000e600ff027b82 */ /* 0x000e220000000800 */
[----:B------:R-:W-:Y:S01]  /*00d0*/  IMAD.MOV.U32 R16, RZ, RZ, R4 ;  /* 0x000000ffff107224 */ /* 0x000fe200078e0004 */
[----:B------:R-:W-:-:S06]  /*00e0*/  MOV R17, R5 ;  /* 0x0000000500117202 */ /* 0x000fcc0000000f00 */
[----:B------:R-:W1:Y:S01]  /*00f0*/  LDC.64 R22, c[0x0][0x358] ;  /* 0x0000d600ff167b82 */ /* 0x000e620000000a00 */
[----:B0-----:R-:W-:-:S13]  /*0100*/  ISETP.GE.AND P0, PT, R2, 0x1, PT ;  /* 0x000000010200780c */ /* 0x001fda0003f06270 */
[----:B-1----:R-:W-:Y:S05]  /*0110*/  @!P0 BRA `(.L_x_1) ;  /* 0x0000000800e88947 */ /* 0x002fea0003800000 */
[----:B------:R-:W0:Y:S01]  /*0120*/  LDC R28, c[0x0][0x3a0] ;  /* 0x0000e800ff1c7b82 */ /* 0x000e220000000800 */
[C---:B------:R-:W-:Y:S01]  /*0130*/  ISETP.GE.U32.AND P0, PT, R2.reuse, 0x8, PT ;  /* 0x000000080200780c */ /* 0x040fe20003f06070 */
[----:B------:R-:W-:Y:S01]  /*0140*/  IMAD.MOV.U32 R25, RZ, RZ, RZ ;  /* 0x000000ffff197224 */ /* 0x000fe200078e00ff */
[----:B------:R-:W-:Y:S01]  /*0150*/  LOP3.LUT R24, R2, 0x7, RZ, 0xc0, !PT ;  /* 0x0000000702187812 */ /* 0x000fe200078ec0ff */
[----:B0-----:R-:W-:-:S10]  /*0160*/  IMAD.WIDE R28, R28, 0x4, RZ ;  /* 0x000000041c1c7825 */ /* 0x001fd400078e02ff */
[----:B------:R-:W-:Y:S05]  /*0170*/  @!P0 BRA `(.L_x_2) ;  /* 0x0000000400788947 */ /* 0x000fea0003800000 */
[----:B------:R-:W-:Y:S01]  /*0180*/  IADD3 R0, P0, PT, R16, 0x20, RZ ;  /* 0x0000002010007810 */ /* 0x000fe20007f1e0ff */
[----:B------:R-:W-:Y:S01]  /*0190*/  BSSY.RECONVERGENT B6, `(.L_x_2) ;  /* 0x000005c000067945 */ /* 0x000fe20003800200 */
[----:B------:R-:W-:-:S03]  /*01a0*/  LOP3.LUT R25, R2, 0x7ffffff8, RZ, 0xc0, !PT ;  /* 0x7ffffff802197812 */ /* 0x000fc600078ec0ff */
[----:B------:R-:W-:Y:S02]  /*01b0*/  IMAD.X R3, RZ, RZ, R17, P0 ;  /* 0x000000ffff037224 */ /* 0x000fe400000e0611 */
[----:B------:R-:W-:-:S07]  /*01c0*/  IMAD.MOV R26, RZ, RZ, -R25 ;  /* 0x000000ffff1a7224 */ /* 0x000fce00078e0a19 */
.L_x_11:
[----:B------:R-:W-:Y:S01]  /*01d0*/  MOV R2, 0x0 ;  /* 0x0000000000027802 */ /* 0x000fe20000000f00 */
[----:B------:R-:W-:Y:S01]  /*01e0*/  VIADD R26, R26, 0x8 ;  /* 0x000000081a1a7836 */ /* 0x000fe20000000000 */
[----:B0-----:R-:W-:Y:S01]  /*01f0*/  MOV R18, R0 ;  /* 0x0000000000127202 */ /* 0x001fe20000000f00 */
[----:B------:R-:W-:Y:S01]  /*0200*/  IMAD.MOV.U32 R4, RZ, RZ, R28 ;  /* 0x000000ffff047224 */ /* 0x000fe200078e001c */
[----:B------:R0:W1:Y:S01]  /*0210*/  LDC.64 R6, c[0x4][R2] ;  /* 0x0100000002067b82 */ /* 0x0000620000000a00 */
[----:B------:R-:W-:Y:S01]  /*0220*/  IMAD.MOV.U32 R5, RZ, RZ, R29 ;  /* 0x000000ffff057224 */ /* 0x000fe200078e001d */
[----:B------:R-:W-:Y:S01]  /*0230*/  ISETP.NE.AND P0, PT, R26, RZ, PT ;  /* 0x000000ff1a00720c */ /* 0x000fe20003f05270 */
[----:B------:R-:W-:-:S03]  /*0240*/  IMAD.MOV.U32 R19, RZ, RZ, R3 ;  /* 0x000000ffff137224 */ /* 0x000fc600078e0003 */
[----:B------:R-:W-:-:S09]  /*0250*/  P2R R27, PR, RZ, 0x1 ;  /* 0x00000001ff1b7803 */ /* 0x000fd20000000000 */
[----:B------:R-:W-:-:S07]  /*0260*/  LEPC R20, `(.L_x_3) ;  /* 0x000000001014794e */ /* 0x000fce0000000000 */
[----:B01----:R-:W-:Y:S05]  /*0270*/  CALL.ABS.NOINC R6 ;  /* 0x0000000006007343 */ /* 0x003fea0003c00000 */
.L_x_3:
[----:B------:R-:W-:Y:S01]  /*0280*/  R2UR UR4, R22 ;  /* 0x00000000160472ca */ /* 0x000fe200000e0000 */
[----:B------:R-:W-:Y:S01]  /*0290*/  IMAD.MOV.U32 R8, RZ, RZ, R4 ;  /* 0x000000ffff087224 */ /* 0x000fe200078e0004 */
[----:B------:R-:W-:Y:S01]  /*02a0*/  R2UR UR5, R23 ;  /* 0x00000000170572ca */ /* 0x000fe200000e0000 */
[----:B------:R-:W-:Y:S01]  /*02b0*/  IMAD.MOV.U32 R9, RZ, RZ, R5 ;  /* 0x000000ffff097224 */ /* 0x000fe200078e0005 */
[----:B------:R0:W1:Y:S01]  /*02c0*/  LDC.64 R6, c[0x4][R2] ;  /* 0x0100000002067b82 */ /* 0x0000620000000a00 */
[----:B------:R-:W-:Y:S02]  /*02d0*/  IMAD.MOV.U32 R4, RZ, RZ, R28 ;  /* 0x000000ffff047224 */ /* 0x000fe400078e001c */
[----:B------:R-:W-:-:S08]  /*02e0*/  IMAD.MOV.U32 R5, RZ, RZ, R29 ;  /* 0x000000ffff057224 */ /* 0x000fd000078e001d */
[----:B------:R0:W-:Y:S02]  /*02f0*/  ST.E.64 desc[UR4][R18.64+-0x20], R8 ;  /* 0xffffe00812007985 */ /* 0x0001e4000c101b04 */
[----:B------:R-:W-:-:S07]  /*0300*/  LEPC R20, `(.L_x_4) ;  /* 0x000000001014794e */ /* 0x000fce0000000000 */
[----:B01----:R-:W-:Y:S05]  /*0310*/  CALL.ABS.NOINC R6 ;  /* 0x0000000006007343 */ /* 0x003fea0003c00000 */
.L_x_4:
[----:B------:R-:W-:Y:S01]  /*0320*/  R2UR UR4, R22 ;  /* 0x00000000160472ca */ /* 0x000fe200000e0000 */
[----:B------:R-:W-:Y:S01]  /*0330*/  IMAD.MOV.U32 R9, RZ, RZ, R5 ;  /* 0x000000ffff097224 */ /* 0x000fe200078e0005 */
[----:B------:R-:W-:Y:S01]  /*0340*/  R2UR UR5, R23 ;  /* 0x00000000170572ca */ /* 0x000fe200000e0000 */
[----:B------:R0:W1:Y:S01]  /*0350*/  LDC.64 R6, c[0x4][R2] ;  /* 0x0100000002067b82 */ /* 0x0000620000000a00 */
[----:B------:R-:W-:Y:S01]  /*0360*/  MOV R8, R4 ;  /* 0x0000000400087202 */ /* 0x000fe20000000f00 */
[----:B------:R-:W-:Y:S02]  /*0370*/  IMAD.MOV.U32 R4, RZ, RZ, R28 ;  /* 0x000000ffff047224 */ /* 0x000fe400078e001c */
[----:B------:R-:W-:-:S08]  /*0380*/  IMAD.MOV.U32 R5, RZ, RZ, R29 ;  /* 0x000000ffff057224 */ /* 0x000fd000078e001d */
[----:B------:R0:W-:Y:S02]  /*0390*/  ST.E.64 desc[UR4][R18.64+-0x18], R8 ;  /* 0xffffe80812007985 */ /* 0x0001e4000c101b04 */
[----:B------:R-:W-:-:S07]  /*03a0*/  LEPC R20, `(.L_x_5) ;  /* 0x000000001014794e */ /* 0x000fce0000000000 */
[----:B01----:R-:W-:Y:S05]  /*03b0*/  CALL.ABS.NOINC R6 ;  /* 0x0000000006007343 */ /* 0x003fea0003c00000 */
.L_x_5:
[----:B------:R-:W-:Y:S01]  /*03c0*/  R2UR UR4, R22 ;  /* 0x00000000160472ca */ /* 0x000fe200000e0000 */
[----:B------:R-:W-:Y:S01]  /*03d0*/  IMAD.MOV.U32 R8, RZ, RZ, R4 ;  /* 0x000000ffff087224 */ /* 0x000fe200078e0004 */
[----:B------:R-:W-:Y:S01]  /*03e0*/  R2UR UR5, R23 ;  /* 0x00000000170572ca */ /* 0x000fe200000e0000 */
[----:B------:R-:W-:Y:S01]  /*03f0*/  IMAD.MOV.U32 R9, RZ, RZ, R5 ;  /* 0x000000ffff097224 */ /* 0x000fe200078e0005 */
[----:B------:R0:W1:Y:S01]  /*0400*/  LDC.64 R6, c[0x4][R2] ;  /* 0x0100000002067b82 */ /* 0x0000620000000a00 */
[----:B------:R-:W-:Y:S01]  /*0410*/  MOV R4, R28 ;  /* 0x0000001c00047202 */ /* 0x000fe20000000f00 */
[----:B------:R-:W-:-:S09]  /*0420*/  IMAD.MOV.U32 R5, RZ, RZ, R29 ;  /* 0x000000ffff057224 */ /* 0x000fd200078e001d */
[----:B------:R0:W-:Y:S02]  /*0430*/  ST.E.64 desc[UR4][R18.64+-0x10], R8 ;  /* 0xfffff00812007985 */ /* 0x0001e4000c101b04 */
[----:B------:R-:W-:-:S07]  /*0440*/  LEPC R20, `(.L_x_6) ;  /* 0x000000001014794e */ /* 0x000fce0000000000 */
[----:B01----:R-:W-:Y:S05]  /*0450*/  CALL.ABS.NOINC R6 ;  /* 0x0000000006007343 */ /* 0x003fea0003c00000 */
.L_x_6:
        /* <DEDUP_REMOVED lines=10> */
.L_x_7:
        /* <DEDUP_REMOVED lines=10> */
.L_x_8:
        /* <DEDUP_REMOVED lines=10> */
.L_x_9:
[----:B------:R-:W-:Y:S01]  /*0640*/  R2UR UR4, R22 ;  /* 0x00000000160472ca */ /* 0x000fe200000e0000 */
[----:B------:R-:W-:Y:S01]  /*0650*/  IMAD.MOV.U32 R6, RZ, RZ, R4 ;  /* 0x000000ffff067224 */ /* 0x000fe200078e0004 */
[----:B------:R-:W-:Y:S01]  /*0660*/  R2UR UR5, R23 ;  /* 0x00000000170572ca */ /* 0x000fe200000e0000 */
[----:B------:R-:W-:Y:S01]  /*0670*/  IMAD.MOV.U32 R7, RZ, RZ, R5 ;  /* 0x000000ffff077224 */ /* 0x000fe200078e0005 */
[----:B------:R-:W0:Y:S01]  /*0680*/  LDC.64 R2, c[0x4][R2] ;  /* 0x0100000002027b82 */ /* 0x000e220000000a00 */
[----:B------:R-:W-:Y:S02]  /*0690*/  IMAD.MOV.U32 R4, RZ, RZ, R28 ;  /* 0x000000ffff047224 */ /* 0x000fe400078e001c */
[----:B------:R-:W-:-:S08]  /*06a0*/  IMAD.MOV.U32 R5, RZ, RZ, R29 ;  /* 0x000000ffff057224 */ /* 0x000fd000078e001d */
[----:B------:R1:W-:Y:S02]  /*06b0*/  ST.E.64 desc[UR4][R18.64+0x10], R6 ;  /* 0x0000100612007985 */ /* 0x0003e4000c101b04 */
[----:B------:R-:W-:-:S07]  /*06c0*/  LEPC R20, `(.L_x_10) ;  /* 0x000000001014794e */ /* 0x000fce0000000000 */
[----:B01----:R-:W-:Y:S05]  /*06d0*/  CALL.ABS.NOINC R2 ;  /* 0x0000000002007343 */ /* 0x003fea0003c00000 */
.L_x_10:
[----:B------:R-:W-:Y:S02]  /*06e0*/  R2UR UR4, R22 ;  /* 0x00000000160472ca */ /* 0x000fe400000e0000 */
[----:B------:R-:W-:Y:S02]  /*06f0*/  R2UR UR5, R23 ;  /* 0x00000000170572ca */ /* 0x000fe400000e0000 */
[----:B------:R-:W-:Y:S02]  /*0700*/  ISETP.NE.AND P6, PT, R27, RZ, PT ;  /* 0x000000ff1b00720c */ /* 0x000fe40003fc5270 */
[----:B------:R-:W-:-:S04]  /*0710*/  IADD3 R0, P0, PT, R18, 0x40, RZ ;  /* 0x0000004012007810 */ /* 0x000fc80007f1e0ff */
[----:B------:R-:W-:-:S05]  /*0720*/  IADD3.X R3, PT, PT, RZ, R19, RZ, P0, !PT ;  /* 0x00000013ff037210 */ /* 0x000fca00007fe4ff */
[----:B------:R0:W-:Y:S02]  /*0730*/  ST.E.64 desc[UR4][R18.64+0x18], R4 ;  /* 0x0000180412007985 */ /* 0x0001e4000c101b04 */
[----:B------:R-:W-:Y:S05]  /*0740*/  @P6 BRA `(.L_x_11) ;  /* 0xfffffff800a06947 */ /* 0x000fea000383ffff */
[----:B------:R-:W-:Y:S05]  /*0750*/  BSYNC.RECONVERGENT B6 ;  /* 0x0000000000067941 */ /* 0x000fea0003800200 */
.L_x_2:
[----:B------:R-:W-:-:S13]  /*0760*/  ISETP.NE.AND P0, PT, R24, RZ, PT ;  /* 0x000000ff1800720c */ /* 0x000fda0003f05270 */
[----:B------:R-:W-:Y:S05]  /*0770*/  @!P0 BRA `(.L_x_1) ;  /* 0x0000000400508947 */ /* 0x000fea0003800000 */
[----:B------:R-:W1:Y:S01]  /*0780*/  LDC R0, c[0x0][0x398] ;  /* 0x0000e600ff007b82 */ /* 0x000e620000000800 */
[----:B------:R-:W-:Y:S02]  /*0790*/  ISETP.GE.U32.AND P0, PT, R24, 0x4, PT ;  /* 0x000000041800780c */ /* 0x000fe40003f06070 */
[----:B-1----:R-:W-:-:S11]  /*07a0*/  LOP3.LUT R24, R0, 0x3, RZ, 0xc0, !PT ;  /* 0x0000000300187812 */ /* 0x002fd600078ec0ff */
[----:B------:R-:W-:Y:S05]  /*07b0*/  @!P0 BRA `(.L_x_12) ;  /* 0x0000000000a48947 */ /* 0x000fea0003800000 */
[----:B------:R-:W-:Y:S01]  /*07c0*/  MOV R2, 0x0 ;  /* 0x0000000000027802 */ /* 0x000fe20000000f00 */
[----:B0-----:R-:W-:Y:S02]  /*07d0*/  IMAD.MOV.U32 R4, RZ, RZ, R28 ;  /* 0x000000ffff047224 */ /* 0x001fe400078e001c */
[----:B------:R-:W-:Y:S01]  /*07e0*/  IMAD.MOV.U32 R5, RZ, RZ, R29 ;  /* 0x000000ffff057224 */ /* 0x000fe200078e001d */
[----:B------:R0:W1:Y:S06]  /*07f0*/  LDC.64 R6, c[0x4][R2] ;  /* 0x0100000002067b82 */ /* 0x00006c0000000a00 */
[----:B------:R-:W-:-:S07]  /*0800*/  LEPC R20, `(.L_x_13) ;  /* 0x000000001014794e */ /* 0x000fce0000000000 */
[----:B01----:R-:W-:Y:S05]  /*0810*/  CALL.ABS.NOINC R6 ;  /* 0x0000000006007343 */ /* 0x003fea0003c00000 */
.L_x_13:
[----:B------:R-:W-:Y:S01]  /*0820*/  R2UR UR4, R22 ;  /* 0x00000000160472ca */ /* 0x000fe200000e0000 */
[----:B------:R-:W-:Y:S01]  /*0830*/  IMAD.WIDE.U32 R18, R25, 0x8, R16 ;  /* 0x0000000819127825 */ /* 0x000fe200078e0010 */
[----:B------:R-:W-:Y:S01]  /*0840*/  R2UR UR5, R23 ;  /* 0x00000000170572ca */ /* 0x000fe200000e0000 */
[----:B------:R0:W1:Y:S02]  /*0850*/  LDC.64 R8, c[0x4][R2] ;  /* 0x0100000002087b82 */ /* 0x0000640000000a00 */
[----:B------:R-:W-:Y:S02]  /*0860*/  IMAD.MOV.U32 R6, RZ, RZ, R4 ;  /* 0x000000ffff067224 */ /* 0x000fe400078e0004 */
[----:B------:R-:W-:Y:S01]  /*0870*/  IMAD.MOV.U32 R7, RZ, RZ, R5 ;  /* 0x000000ffff077224 */ /* 0x000fe200078e0005 */
[----:B------:R-:W-:Y:S01]  /*0880*/  MOV R5, R29 ;  /* 0x0000001d00057202 */ /* 0x000fe20000000f00 */
[----:B------:R-:W-:-:S06]  /*0890*/  IMAD.MOV.U32 R4, RZ, RZ, R28 ;  /* 0x000000ffff047224 */ /* 0x000fcc00078e001c */
[----:B------:R0:W-:Y:S02]  /*08a0*/  ST.E.64 desc[UR4][R18.64], R6 ;  /* 0x0000000612007985 */ /* 0x0001e4000c101b04 */
[----:B------:R-:W-:-:S07]  /*08b0*/  LEPC R20, `(.L_x_14) ;  /* 0x000000001014794e */ /* 0x000fce0000000000 */
[----:B01----:R-:W-:Y:S05]  /*08c0*/  CALL.ABS.NOINC R8 ;  /* 0x0000000008007343 */ /* 0x003fea0003c00000 */
.L_x_14:
        /* <DEDUP_REMOVED lines=10> */
.L_x_15:
[----:B------:R-:W-:Y:S01]  /*0970*/  R2UR UR4, R22 ;  /* 0x00000000160472ca */ /* 0x000fe200000e0000 */
[----:B------:R-:W-:Y:S01]  /*0980*/  IMAD.MOV.U32 R6, RZ, RZ, R4 ;  /* 0x000000ffff067224 */ /* 0x000fe200078e0004 */
[----:B------:R-:W-:Y:S01]  /*0990*/  R2UR UR5, R23 ;  /* 0x00000000170572ca */ /* 0x000fe200000e0000 */
[----:B------:R-:W0:Y:S01]  /*09a0*/  LDC.64 R2, c[0x4][R2] ;  /* 0x0100000002027b82 */ /* 0x000e220000000a00 */
[----:B------:R-:W-:Y:S01]  /*09b0*/  MOV R7, R5 ;  /* 0x0000000500077202 */ /* 0x000fe20000000f00 */
[----:B------:R-:W-:Y:S02]  /*09c0*/  IMAD.MOV.U32 R4, RZ, RZ, R28 ;  /* 0x000000ffff047224 */ /* 0x000fe400078e001c */
[----:B------:R-:W-:-:S08]  /*09d0*/  IMAD.MOV.U32 R5, RZ, RZ, R29 ;  /* 0x000000ffff057224 */ /* 0x000fd000078e001d */
[----:B------:R1:W-:Y:S02]  /*09e0*/  ST.E.64 desc[UR4][R18.64+0x10], R6 ;  /* 0x0000100612007985 */ /* 0x0003e4000c101b04 */
[----:B------:R-:W-:-:S07]  /*09f0*/  LEPC R20, `(.L_x_16) ;  /* 0x000000001014794e */ /* 0x000fce0000000000 */
[----:B01----:R-:W-:Y:S05]  /*0a00*/  CALL.ABS.NOINC R2 ;  /* 0x0000000002007343 */ /* 0x003fea0003c00000 */
.L_x_16:
[----:B------:R-:W-:Y:S01]  /*0a10*/  R2UR UR4, R22 ;  /* 0x00000000160472ca */ /* 0x000fe200000e0000 */
[----:B------:R-:W-:Y:S01]  /*0a20*/  VIADD R25, R25, 0x4 ;  /* 0x0000000419197836 */ /* 0x000fe20000000000 */
[----:B------:R-:W-:-:S13]  /*0a30*/  R2UR UR5, R23 ;  /* 0x00000000170572ca */ /* 0x000fda00000e0000 */
[----:B------:R1:W-:Y:S02]  /*0a40*/  ST.E.64 desc[UR4][R18.64+0x18], R4 ;  /* 0x0000180412007985 */ /* 0x0003e4000c101b04 */
.L_x_12:
[----:B------:R-:W-:-:S13]  /*0a50*/  ISETP.NE.AND P0, PT, R24, RZ, PT ;  /* 0x000000ff1800720c */ /* 0x000fda0003f05270 */
[----:B------:R-:W-:Y:S05]  /*0a60*/  @!P0 BRA `(.L_x_1) ;  /* 0x0000000000948947 */ /* 0x000fea0003800000 */
[----:B------:R-:W-:-:S13]  /*0a70*/  ISETP.NE.AND P0, PT, R24, 0x1, PT ;  /* 0x000000011800780c */ /* 0x000fda0003f05270 */
[----:B------:R-:W-:Y:S05]  /*0a80*/  @!P0 BRA `(.L_x_17) ;  /* 0x0000000000548947 */ /* 0x000fea0003800000 */
[----:B------:R-:W-:Y:S01]  /*0a90*/  MOV R2, 0x0 ;  /* 0x0000000000027802 */ /* 0x000fe20000000f00 */
[----:B01----:R-:W-:Y:S02]  /*0aa0*/  IMAD.MOV.U32 R4, RZ, RZ, R28 ;  /* 0x000000ffff047224 */ /* 0x003fe400078e001c */
[----:B------:R-:W-:Y:S01]  /*0ab0*/  IMAD.MOV.U32 R5, RZ, RZ, R29 ;  /* 0x000000ffff057224 */ /* 0x000fe200078e001d */
[----:B------:R0:W1:Y:S06]  /*0ac0*/  LDC.64 R6, c[0x4][R2] ;  /* 0x0100000002067b82 */ /* 0x00006c0000000a00 */
[----:B------:R-:W-:-:S07]  /*0ad0*/  LEPC R20, `(.L_x_18) ;  /* 0x000000001014794e */ /* 0x000fce0000000000 */
[----:B01----:R-:W-:Y:S05]  /*0ae0*/  CALL.ABS.NOINC R6 ;  /* 0x0000000006007343 */ /* 0x003fea0003c00000 */
.L_x_18:
[----:B------:R-:W-:Y:S01]  /*0af0*/  R2UR UR4, R22 ;  /* 0x00000000160472ca */ /* 0x000fe200000e0000 */
[----:B------:R-:W-:Y:S01]  /*0b00*/  IMAD.WIDE.U32 R18, R25, 0x8, R16 ;  /* 0x0000000819127825 */ /* 0x000fe200078e0010 */
[----:B------:R-:W-:Y:S01]  /*0b10*/  R2UR UR5, R23 ;  /* 0x00000000170572ca */ /* 0x000fe200000e0000 */
[----:B------:R-:W0:Y:S01]  /*0b20*/  LDC.64 R2, c[0x4][R2] ;  /* 0x0100000002027b82 */ /* 0x000e220000000a00 */
[----:B------:R-:W-:Y:S01]  /*0b30*/  MOV R6, R4 ;  /* 0x0000000400067202 */ /* 0x000fe20000000f00 */
[----:B------:R-:W-:Y:S02]  /*0b40*/  IMAD.MOV.U32 R7, RZ, RZ, R5 ;  /* 0x000000ffff077224 */ /* 0x000fe400078e0005 */
[----:B------:R-:W-:Y:S02]  /*0b50*/  IMAD.MOV.U32 R4, RZ, RZ, R28 ;  /* 0x000000ffff047224 */ /* 0x000fe400078e001c */
[----:B------:R-:W-:-:S06]  /*0b60*/  IMAD.MOV.U32 R5, RZ, RZ, R29 ;  /* 0x000000ffff057224 */ /* 0x000fcc00078e001d */
[----:B------:R1:W-:Y:S02]  /*0b70*/  ST.E.64 desc[UR4][R18.64], R6 ;  /* 0x0000000612007985 */ /* 0x0003e4000c101b04 */
[----:B------:R-:W-:-:S07]  /*0b80*/  LEPC R20, `(.L_x_19) ;  /* 0x000000001014794e */ /* 0x000fce0000000000 */
[----:B01----:R-:W-:Y:S05]  /*0b90*/  CALL.ABS.NOINC R2 ;  /* 0x0000000002007343 */ /* 0x003fea0003c00000 */
.L_x_19:
[----:B------:R-:W-:Y:S01]  /*0ba0*/  R2UR UR4, R22 ;  /* 0x00000000160472ca */ /* 0x000fe200000e0000 */
[----:B------:R-:W-:Y:S01]  /*0bb0*/  VIADD R25, R25, 0x2 ;  /* 0x0000000219197836 */ /* 0x000fe20000000000 */
[----:B------:R-:W-:-:S13]  /*0bc0*/  R2UR UR5, R23 ;  /* 0x00000000170572ca */ /* 0x000fda00000e0000 */
[----:B------:R2:W-:Y:S02]  /*0bd0*/  ST.E.64 desc[UR4][R18.64+0x8], R4 ;  /* 0x0000080412007985 */ /* 0x0005e4000c101b04 */
.L_x_17:
[----:B------:R-:W3:Y:S02]  /*0be0*/  LDCU UR4, c[0x0][0x398] ;  /* 0x00007300ff0477ac */ /* 0x000ee40008000800 */
[----:B---3--:R-:W-:-:S04]  /*0bf0*/  ULOP3.LUT UR4, UR4, 0x1, URZ, 0xc0, !UPT ;  /* 0x0000000104047892 */ /* 0x008fc8000f8ec0ff */
[----:B------:R-:W-:-:S09]  /*0c00*/  UISETP.NE.U32.AND UP0, UPT, UR4, 0x1, UPT ;  /* 0x000000010400788c */ /* 0x000fd2000bf05070 */
[----:B------:R-:W-:Y:S05]  /*0c10*/  BRA.U UP0, `(.L_x_1) ;  /* 0x0000000100287547 */ /* 0x000fea000b800000 */
[----:B------:R-:W-:Y:S01]  /*0c20*/  MOV R0, 0x0 ;  /* 0x0000000000007802 */ /* 0x000fe20000000f00 */
[----:B012---:R-:W-:Y:S01]  /*0c30*/  IMAD.MOV.U32 R4, RZ, RZ, R28 ;  /* 0x000000ffff047224 */ /* 0x007fe200078e001c */
[----:B------:R-:W-:Y:S02]  /*0c40*/  MOV R5, R29 ;  /* 0x0000001d00057202 */ /* 0x000fe40000000f00 */
[----:B------:R0:W1:Y:S05]  /*0c50*/  LDC.64 R2, c[0x4][R0] ;  /* 0x0100000000027b82 */ /* 0x00006a0000000a00 */
[----:B------:R-:W-:-:S07]  /*0c60*/  LEPC R20, `(.L_x_20) ;  /* 0x000000001014794e */ /* 0x000fce0000000000 */
[----:B01----:R-:W-:Y:S05]  /*0c70*/  CALL.ABS.NOINC R2 ;  /* 0x0000000002007343 */ /* 0x003fea0003c00000 */
.L_x_20:
[----:B------:R-:W-:Y:S01]  /*0c80*/  R2UR UR4, R22 ;  /* 0x00000000160472ca */ /* 0x000fe200000e0000 */
[----:B------:R-:W-:Y:S01]  /*0c90*/  IMAD.WIDE.U32 R2, R25, 0x8, R16 ;  /* 0x0000000819027825 */ /* 0x000fe200078e0010 */
[----:B------:R-:W-:-:S13]  /*0ca0*/  R2UR UR5, R23 ;  /* 0x00000000170572ca */ /* 0x000fda00000e0000 */
[----:B------:R3:W-:Y:S02]  /*0cb0*/  ST.E.64 desc[UR4][R2.64], R4 ;  /* 0x0000000402007985 */ /* 0x0007e4000c101b04 */
.L_x_1:
[----:B------:R-:W4:Y:S01]  /*0cc0*/  LDC R9, c[0x0][0x3a0] ;  /* 0x0000e800ff097b82 */ /* 0x000f220000000800 */
[----:B0123--:R-:W0:Y:S01]  /*0cd0*/  S2R R4, SR_TID.X ;  /* 0x0000000000047919 */ /* 0x00fe220000002100 */
[----:B------:R-:W0:Y:S01]  /*0ce0*/  LDCU UR4, c[0x0][0x360] ;  /* 0x00006c00ff0477ac */ /* 0x000e220008000800 */
[----:B------:R-:W-:Y:S01]  /*0cf0*/  IMAD.MOV.U32 R25, RZ, RZ, RZ ;  /* 0x000000ffff197224 */ /* 0x000fe200078e00ff */
[----:B------:R-:W0:Y:S01]  /*0d00*/  S2R R5, SR_CTAID.X ;  /* 0x0000000000057919 */ /* 0x000e220000002500 */
[----:B----4-:R-:W-:-:S04]  /*0d10*/  IABS R7, R9 ;  /* 0x0000000900077213 */ /* 0x010fc80000000000 */
[----:B------:R-:W1:Y:S01]  /*0d20*/  I2F.RP R0, R7 ;  /* 0x0000000700007306 */ /* 0x000e620000209400 */
[----:B0-----:R-:W-:-:S07]  /*0d30*/  IMAD R4, R5, UR4, R4 ;  /* 0x0000000405047c24 */ /* 0x001fce000f8e0204 */
[----:B-1----:R-:W0:Y:S02]  /*0d40*/  MUFU.RCP R0, R0 ;  /* 0x0000000000007308 */ /* 0x002e240000001000 */
[----:B0-----:R-:W-:Y:S01]  /*0d50*/  VIADD R2, R0, 0xffffffe ;  /* 0x0ffffffe00027836 */ /* 0x001fe20000000000 */
[----:B------:R-:W-:-:S05]  /*0d60*/  IABS R0, R4 ;  /* 0x0000000400007213 */ /* 0x000fca0000000000 */
[----:B------:R0:W1:Y:S02]  /*0d70*/  F2I.FTZ.U32.TRUNC.NTZ R3, R2 ;  /* 0x0000000200037305 */ /* 0x000064000021f000 */
[----:B0-----:R-:W-:Y:S02]  /*0d80*/  IMAD.MOV.U32 R2, RZ, RZ, RZ ;  /* 0x000000ffff027224 */ /* 0x001fe400078e00ff */
[----:B-1----:R-:W-:-:S04]  /*0d90*/  IMAD.MOV R6, RZ, RZ, -R3 ;  /* 0x000000ffff067224 */ /* 0x002fc800078e0a03 */
[----:B------:R-:W-:-:S04]  /*0da0*/  IMAD R5, R6, R7, RZ ;  /* 0x0000000706057224 */ /* 0x000fc800078e02ff */
[----:B------:R-:W-:-:S06]  /*0db0*/  IMAD.HI.U32 R3, R3, R5, R2 ;  /* 0x0000000503037227 */ /* 0x000fcc00078e0002 */
[----:B------:R-:W-:-:S04]  /*0dc0*/  IMAD.HI.U32 R3, R3, R0, RZ ;  /* 0x0000000003037227 */ /* 0x000fc800078e00ff */
[----:B------:R-:W-:-:S04]  /*0dd0*/  IMAD.MOV R2, RZ, RZ, -R3 ;  /* 0x000000ffff027224 */ /* 0x000fc800078e0a03 */
[----:B------:R-:W-:Y:S01]  /*0de0*/  IMAD R0, R7, R2, R0 ;  /* 0x0000000207007224 */ /* 0x000fe200078e0200 */
[----:B------:R-:W-:-:S04]  /*0df0*/  LOP3.LUT R2, R4, R9, RZ, 0x3c, !PT ;  /* 0x0000000904027212 */ /* 0x000fc800078e3cff */
[----:B------:R-:W-:Y:S02]  /*0e00*/  ISETP.GT.U32.AND P1, PT, R7, R0, PT ;  /* 0x000000000700720c */ /* 0x000fe40003f24070 */
[----:B------:R-:W-:-:S11]  /*0e10*/  ISETP.GE.AND P2, PT, R2, RZ, PT ;  /* 0x000000ff0200720c */ /* 0x000fd60003f46270 */
[----:B------:R-:W-:Y:S01]  /*0e20*/  @!P1 IMAD.IADD R0, R0, 0x1, -R7 ;  /* 0x0000000100009824 */ /* 0x000fe200078e0a07 */
[----:B------:R-:W-:Y:S02]  /*0e30*/  @!P1 IADD3 R3, PT, PT, R3, 0x1, RZ ;  /* 0x0000000103039810 */ /* 0x000fe40007ffe0ff */
[----:B------:R-:W-:Y:S02]  /*0e40*/  ISETP.NE.AND P1, PT, R9, RZ, PT ;  /* 0x000000ff0900720c */ /* 0x000fe40003f25270 */
[----:B------:R-:W-:Y:S02]  /*0e50*/  ISETP.GE.U32.AND P0, PT, R0, R7, PT ;  /* 0x000000070000720c */ /* 0x000fe40003f06070 */
[----:B------:R-:W0:Y:S11]  /*0e60*/  LDC R0, c[0x0][0x39c] ;  /* 0x0000e700ff007b82 */ /* 0x000e360000000800 */
[----:B------:R-:W-:-:S04]  /*0e70*/  @P0 VIADD R3, R3, 0x1 ;  /* 0x0000000103030836 */ /* 0x000fc80000000000 */
[----:B------:R-:W-:Y:S01]  /*0e80*/  @!P2 IMAD.MOV R3, RZ, RZ, -R3 ;  /* 0x000000ffff03a224 */ /* 0x000fe200078e0a03 */
[----:B------:R-:W-:-:S05]  /*0e90*/  @!P1 LOP3.LUT R3, RZ, R9, RZ, 0x33, !PT ;  /* 0x00000009ff039212 */ /* 0x000fca00078e33ff */
[----:B------:R-:W-:Y:S01]  /*0ea0*/  IMAD.MOV R5, RZ, RZ, -R3 ;  /* 0x000000ffff057224 */ /* 0x000fe200078e0a03 */
[----:B0-----:R-:W-:-:S03]  /*0eb0*/  ISETP.GE.AND P0, PT, R0, 0x1, PT ;  /* 0x000000010000780c */ /* 0x001fc60003f06270 */
[----:B------:R-:W-:-:S10]  /*0ec0*/  IMAD R4, R9, R5, R4 ;  /* 0x0000000509047224 */ /* 0x000fd400078e0204 */
[----:B------:R-:W-:Y:S05]  /*0ed0*/  @!P0 BRA `(.L_x_21) ;  /* 0x0000001000348947 */ /* 0x000fea0003800000 */
[----:B------:R-:W0:Y:S01]  /*0ee0*/  LDC.64 R10, c[0x0][0x388] ;  /* 0x0000e200ff0a7b82 */ /* 0x000e220000000a00 */
[----:B------:R-:W-:Y:S02]  /*0ef0*/  R2UR UR4, R22 ;  /* 0x00000000160472ca */ /* 0x000fe400000e0000 */
[----:B------:R-:W-:Y:S02]  /*0f00*/  R2UR UR5, R23 ;  /* 0x00000000170572ca */ /* 0x000fe400000e0000 */
[C---:B------:R-:W-:Y:S02]  /*0f10*/  ISETP.GE.U32.AND P1, PT, R0.reuse, 0x10, PT ;  /* 0x000000100000780c */ /* 0x040fe40003f26070 */
[----:B------:R-:W-:Y:S01]  /*0f20*/  LOP3.LUT R6, R0, 0xf, RZ, 0xc0, !PT ;  /* 0x0000000f00067812 */ /* 0x000fe200078ec0ff */
[----:B------:R-:W-:Y:S02]  /*0f30*/  HFMA2 R25, -RZ, RZ, 0, 0 ;  /* 0x00000000ff197431 */ /* 0x000fe400000001ff */
[----:B------:R-:W-:Y:S01]  /*0f40*/  IMAD.MOV.U32 R5, RZ, RZ, RZ ;  /* 0x000000ffff057224 */ /* 0x000fe200078e00ff */
[----:B------:R-:W-:Y:S01]  /*0f50*/  ISETP.NE.AND P0, PT, R6, RZ, PT ;  /* 0x000000ff0600720c */ /* 0x000fe20003f05270 */
[----:B0-----:R-:W-:-:S06]  /*0f60*/  IMAD.WIDE R10, R3, 0x8, R10 ;  /* 0x00000008030a7825 */ /* 0x001fcc00078e020a */
[----:B------:R-:W5:Y:S01]  /*0f70*/  LDG.E.64 R10, desc[UR4][R10.64] ;  /* 0x000000040a0a7981 */ /* 0x000f62000c1e1b00 */
[----:B------:R-:W-:Y:S05]  /*0f80*/  @!P1 BRA `(.L_x_22) ;  /* 0x0000000400cc9947 */ /* 0x000fea0003800000 */
[----:B------:R-:W0:Y:S01]  /*0f90*/  LDCU.64 UR4, c[0x0][0x390] ;  /* 0x00007200ff0477ac */ /* 0x000e220008000a00 */
[----:B------:R-:W-:Y:S01]  /*0fa0*/  LOP3.LUT R5, R0, 0x7ffffff0, RZ, 0xc0, !PT ;  /* 0x7ffffff000057812 */ /* 0x000fe200078ec0ff */
[----:B------:R-:W-:Y:S01]  /*0fb0*/  BSSY.RECONVERGENT B0, `(.L_x_22) ;  /* 0x0000070000007945 */ /* 0x000fe20003800200 */
[----:B-----5:R-:W-:Y:S01]  /*0fc0*/  IADD3 R7, P1, PT, R10, 0x20, RZ ;  /* 0x000000200a077810 */ /* 0x020fe20007f3e0ff */
[----:B------:R-:W-:Y:S02]  /*0fd0*/  IMAD.MOV.U32 R25, RZ, RZ, RZ ;  /* 0x000000ffff197224 */ /* 0x000fe400078e00ff */
[----:B------:R-:W-:Y:S02]  /*0fe0*/  IMAD.MOV R2, RZ, RZ, -R5 ;  /* 0x000000ffff027224 */ /* 0x000fe400078e0a05 */
[----:B------:R-:W-:Y:S01]  /*0ff0*/  IMAD.X R26, RZ, RZ, R11, P1 ;  /* 0x000000ffff1a7224 */ /* 0x000fe200008e060b */
[----:B0-----:R-:W-:-:S04]  /*1000*/  UIADD3 UR4, UP0, UPT, UR4, 0x40, URZ ;  /* 0x0000004004047890 */ /* 0x001fc8000ff1e0ff */
[----:B------:R-:W-:Y:S02]  /*1010*/  UIADD3.X UR5, UPT, UPT, URZ, UR5, URZ, UP0, !UPT ;  /* 0x00000005ff057290 */ /* 0x000fe400087fe4ff */
[----:B------:R-:W-:-:S04]  /*1020*/  IMAD.U32 R8, RZ, RZ, UR4 ;  /* 0x00000004ff087e24 */ /* 0x000fc8000f8e00ff */
[----:B------:R-:W-:-:S07]  /*1030*/  IMAD.U32 R9, RZ, RZ, UR5 ;  /* 0x00000005ff097e24 */ /* 0x000fce000f8e00ff */
.L_x_23:
[C---:B------:R-:W-:Y:S02]  /*1040*/  R2UR UR4, R22.reuse ;  /* 0x00000000160472ca */ /* 0x040fe400000e0000 */
[C---:B------:R-:W-:Y:S02]  /*1050*/  R2UR UR5, R23.reuse ;  /* 0x00000000170572ca */ /* 0x040fe400000e0000 */
[C---:B------:R-:W-:Y:S02]  /*1060*/  R2UR UR6, R22.reuse ;  /* 0x00000000160672ca */ /* 0x040fe400000e0000 */
[C---:B------:R-:W-:Y:S02]  /*1070*/  R2UR UR7, R23.reuse ;  /* 0x00000000170772ca */ /* 0x040fe400000e0000 */
[----:B------:R-:W-:Y:S02]  /*1080*/  R2UR UR8, R22 ;  /* 0x00000000160872ca */ /* 0x000fe400000e0000 */
[----:B------:R-:W-:-:S05]  /*1090*/  R2UR UR9, R23 ;  /* 0x00000000170972ca */ /* 0x000fca00000e0000 */
[----:B------:R-:W2:Y:S04]  /*10a0*/  LDG.E.64 R18, desc[UR4][R8.64+-0x40] ;  /* 0xffffc00408127981 */ /* 0x000ea8000c1e1b00 */
[----:B------:R-:W3:Y:S04]  /*10b0*/  LDG.E.64 R20, desc[UR4][R8.64+-0x38] ;  /* 0xffffc80408147981 */ /* 0x000ee8000c1e1b00 */
[----:B------:R-:W4:Y:S04]  /*10c0*/  LDG.E.64 R12, desc[UR6][R8.64+-0x30] ;  /* 0xffffd006080c7981 */ /* 0x000f28000c1e1b00 */
[----:B------:R-:W5:Y:S01]  /*10d0*/  LDG.E.64 R14, desc[UR8][R8.64+-0x28] ;  /* 0xffffd808080e7981 */ /* 0x000f62000c1e1b00 */
[----:B------:R-:W-:-:S02]  /*10e0*/  R2UR UR10, R22 ;  /* 0x00000000160a72ca */ /* 0x000fc400000e0000 */
[C---:B------:R-:W-:Y:S02]  /*10f0*/  R2UR UR11, R23.reuse ;  /* 0x00000000170b72ca */ /* 0x040fe400000e0000 */
[C---:B------:R-:W-:Y:S02]  /*1100*/  R2UR UR12, R22.reuse ;  /* 0x00000000160c72ca */ /* 0x040fe400000e0000 */
[C---:B------:R-:W-:Y:S02]  /*1110*/  R2UR UR13, R23.reuse ;  /* 0x00000000170d72ca */ /* 0x040fe400000e0000 */
[----:B------:R-:W-:Y:S02]  /*1120*/  R2UR UR14, R22 ;  /* 0x00000000160e72ca */ /* 0x000fe400000e0000 */
[----:B------:R-:W-:Y:S01]  /*1130*/  R2UR UR15, R23 ;  /* 0x00000000170f72ca */ /* 0x000fe200000e0000 */
[----:B--2---:R-:W-:-:S05]  /*1140*/  IMAD.WIDE R18, R4, 0x4, R18 ;  /* 0x0000000404127825 */ /* 0x004fca00078e0212 */
[----:B------:R0:W2:Y:S01]  /*1150*/  LD.E R24, desc[UR6][R18.64+-0x4] ;  /* 0xfffffc0612187980 */ /* 0x0000a2000c101900 */
[----:B---3--:R-:W-:-:S04]  /*1160*/  IMAD.WIDE R20, R4, 0x4, R20 ;  /* 0x0000000404147825 */ /* 0x008fc800078e0214 */
[C---:B----4-:R-:W-:Y:S02]  /*1170*/  IMAD.WIDE R12, R4.reuse, 0x4, R12 ;  /* 0x00000004040c7825 */ /* 0x050fe400078e020c */
[----:B------:R-:W3:Y:S01]  /*1180*/  LD.E R20, desc[UR6][R20.64+-0x4] ;  /* 0xfffffc0614147980 */ /* 0x000ee2000c101900 */
[----:B0-----:R-:W-:Y:S01]  /*1190*/  MOV R18, R7 ;  /* 0x0000000700127202 */ /* 0x001fe20000000f00 */
[----:B------:R-:W-:Y:S02]  /*11a0*/  IMAD.MOV.U32 R19, RZ, RZ, R26 ;  /* 0x000000ffff137224 */ /* 0x000fe400078e001a */
[----:B------:R-:W4:Y:S04]  /*11b0*/  LD.E R12, desc[UR10][R12.64+-0x4] ;  /* 0xfffffc0a0c0c7980 */ /* 0x000f28000c101900 */
[----:B------:R-:W2:Y:S01]  /*11c0*/  LD.E R7, desc[UR4][R18.64+-0x20] ;  /* 0xffffe00412077980 */ /* 0x000ea2000c101900 */
[----:B-----5:R-:W-:-:S03]  /*11d0*/  IMAD.WIDE R14, R4, 0x4, R14 ;  /* 0x00000004040e7825 */ /* 0x020fc600078e020e */
[----:B------:R-:W3:Y:S04]  /*11e0*/  LD.E R27, desc[UR4][R18.64+-0x1c] ;  /* 0xffffe404121b7980 */ /* 0x000ee8000c101900 */
[----:B------:R-:W4:Y:S04]  /*11f0*/  LD.E R29, desc[UR8][R18.64+-0x18] ;  /* 0xffffe808121d7980 */ /* 0x000f28000c101900 */
[----:B------:R-:W5:Y:S04]  /*1200*/  LD.E R15, desc[UR14][R14.64+-0x4] ;  /* 0xfffffc0e0e0f7980 */ /* 0x000f68000c101900 */
[----:B------:R-:W5:Y:S01]  /*1210*/  LD.E R26, desc[UR12][R18.64+-0x14] ;  /* 0xffffec0c121a7980 */ /* 0x000f62000c101900 */
[----:B--2---:R-:W-:-:S03]  /*1220*/  IMAD R7, R7, R24, R25 ;  /* 0x0000001807077224 */ /* 0x004fc600078e0219 */
[----:B------:R-:W2:Y:S01]  /*1230*/  LDG.E.64 R24, desc[UR4][R8.64+-0x20] ;  /* 0xffffe00408187981 */ /* 0x000ea2000c1e1b00 */
[----:B---3--:R-:W-:-:S03]  /*1240*/  IMAD R7, R27, R20, R7 ;  /* 0x000000141b077224 */ /* 0x008fc600078e0207 */
[----:B------:R-:W3:Y:S01]  /*1250*/  LDG.E.64 R20, desc[UR4][R8.64+-0x18] ;  /* 0xffffe80408147981 */ /* 0x000ee2000c1e1b00 */
[----:B----4-:R-:W-:-:S03]  /*1260*/  IMAD R7, R29, R12, R7 ;  /* 0x0000000c1d077224 */ /* 0x010fc600078e0207 */
[----:B------:R-:W4:Y:S01]  /*1270*/  LDG.E.64 R12, desc[UR6][R8.64+-0x10] ;  /* 0xfffff006080c7981 */ /* 0x000f22000c1e1b00 */
[----:B-----5:R-:W-:-:S03]  /*1280*/  IMAD R26, R26, R15, R7 ;  /* 0x0000000f1a1a7224 */ /* 0x020fc600078e0207 */
[----:B------:R-:W5:Y:S01]  /*1290*/  LDG.E.64 R14, desc[UR8][R8.64+-0x8] ;  /* 0xfffff808080e7981 */ /* 0x000f62000c1e1b00 */
[----:B--2---:R-:W-:-:S03]  /*12a0*/  IMAD.WIDE R28, R4, 0x4, R24 ;  /* 0x00000004041c7825 */ /* 0x004fc600078e0218 */
[----:B------:R-:W2:Y:S01]  /*12b0*/  LD.E R24, desc[UR4][R18.64+-0x10] ;  /* 0xfffff00412187980 */ /* 0x000ea2000c101900 */
[----:B---3--:R-:W-:-:S03]  /*12c0*/  IMAD.WIDE R20, R4, 0x4, R20 ;  /* 0x0000000404147825 */ /* 0x008fc600078e0214 */
[----:B------:R-:W2:Y:S01]  /*12d0*/  LD.E R7, desc[UR6][R28.64+-0x4] ;  /* 0xfffffc061c077980 */ /* 0x000ea2000c101900 */
[----:B----4-:R-:W-:-:S03]  /*12e0*/  IMAD.WIDE R12, R4, 0x4, R12 ;  /* 0x00000004040c7825 */ /* 0x010fc600078e020c */
[----:B------:R-:W3:Y:S04]  /*12f0*/  LD.E R20, desc[UR8][R20.64+-0x4] ;  /* 0xfffffc0814147980 */ /* 0x000ee8000c101900 */
[----:B------:R-:W3:Y:S01]  /*1300*/  LD.E R25, desc[UR6][R18.64+-0xc] ;  /* 0xfffff40612197980 */ /* 0x000ee2000c101900 */
[----:B-----5:R-:W-:-:S03]  /*1310*/  IMAD.WIDE R14, R4, 0x4, R14 ;  /* 0x00000004040e7825 */ /* 0x020fc600078e020e */
[----:B------:R-:W4:Y:S04]  /*1320*/  LD.E R12, desc[UR10][R12.64+-0x4] ;  /* 0xfffffc0a0c0c7980 */ /* 0x000f28000c101900 */
[----:B------:R-:W4:Y:S04]  /*1330*/  LD.E R29, desc[UR4][R18.64+-0x8] ;  /* 0xfffff804121d7980 */ /* 0x000f28000c101900 */
[----:B------:R-:W5:Y:S04]  /*1340*/  LD.E R15, desc[UR14][R14.64+-0x4] ;  /* 0xfffffc0e0e0f7980 */ /* 0x000f68000c101900 */
[----:B------:R-:W5:Y:S01]  /*1350*/  LD.E R28, desc[UR12][R18.64+-0x4] ;  /* 0xfffffc0c121c7980 */ /* 0x000f62000c101900 */
[----:B--2---:R-:W-:-:S03]  /*1360*/  IMAD R7, R24, R7, R26 ;  /* 0x0000000718077224 */ /* 0x004fc600078e021a */
[----:B------:R-:W2:Y:S04]  /*1370*/  LDG.E.64 R26, desc[UR4][R8.64] ;  /* 0x00000004081a7981 */ /* 0x000ea8000c1e1b00 */
[----:B------:R-:W2:Y:S01]  /*1380*/  LD.E R24, desc[UR4][R18.64] ;  /* 0x0000000412187980 */ /* 0x000ea2000c101900 */
[----:B---3--:R-:W-:-:S03]  /*1390*/  IMAD R7, R25, R20, R7 ;  /* 0x0000001419077224 */ /* 0x008fc600078e0207 */
[----:B------:R-:W3:Y:S04]  /*13a0*/  LDG.E.64 R20, desc[UR4][R8.64+0x8] ;  /* 0x0000080408147981 */ /* 0x000ee8000c1e1b00 */
[----:B------:R-:W3:Y:S01]  /*13b0*/  LD.E R25, desc[UR6][R18.64+0x4] ;  /* 0x0000040612197980 */ /* 0x000ee2000c101900 */
[----:B----4-:R-:W-:-:S03]  /*13c0*/  IMAD R7, R29, R12, R7 ;  /* 0x0000000c1d077224 */ /* 0x010fc600078e0207 */
[----:B------:R-:W4:Y:S04]  /*13d0*/  LDG.E.64 R12, desc[UR6][R8.64+0x10] ;  /* 0x00001006080c7981 */ /* 0x000f28000c1e1b00 */
[----:B------:R-:W4:Y:S01]  /*13e0*/  LD.E R29, desc[UR10][R18.64+0x8] ;  /* 0x0000080a121d7980 */ /* 0x000f22000c101900 */
[----:B-----5:R-:W-:-:S03]  /*13f0*/  IMAD R28, R28, R15, R7 ;  /* 0x0000000f1c1c7224 */ /* 0x020fc600078e0207 */
[----:B------:R-:W5:Y:S01]  /*1400*/  LDG.E.64 R14, desc[UR8][R8.64+0x18] ;  /* 0x00001808080e7981 */ /* 0x000f62000c1e1b00 */
[----:B--2---:R-:W-:-:S05]  /*1410*/  IMAD.WIDE R26, R4, 0x4, R26 ;  /* 0x00000004041a7825 */ /* 0x004fca00078e021a */
[----:B------:R-:W2:Y:S01]  /*1420*/  LD.E R7, desc[UR6][R26.64+-0x4] ;  /* 0xfffffc061a077980 */ /* 0x000ea2000c101900 */
[----:B---3--:R-:W-:-:S06]  /*1430*/  IMAD.WIDE R20, R4, 0x4, R20 ;  /* 0x0000000404147825 */ /* 0x008fcc00078e0214 */
[----:B------:R-:W3:Y:S01]  /*1440*/  LD.E R20, desc[UR8][R20.64+-0x4] ;  /* 0xfffffc0814147980 */ /* 0x000ee2000c101900 */
[----:B----4-:R-:W-:-:S03]  /*1450*/  IMAD.WIDE R12, R4, 0x4, R12 ;  /* 0x00000004040c7825 */ /* 0x010fc600078e020c */
[----:B------:R-:W4:Y:S04]  /*1460*/  LDG.E.64 R26, desc[UR4][R8.64+0x20] ;  /* 0x00002004081a7981 */ /* 0x000f28000c1e1b00 */
[----:B------:R-:W4:Y:S01]  /*1470*/  LD.E R12, desc[UR12][R12.64+-0x4] ;  /* 0xfffffc0c0c0c7980 */ /* 0x000f22000c101900 */
[----:B-----5:R-:W-:-:S06]  /*1480*/  IMAD.WIDE R14, R4, 0x4, R14 ;  /* 0x00000004040e7825 */ /* 0x020fcc00078e020e */
[----:B------:R-:W5:Y:S04]  /*1490*/  LD.E R14, desc[UR14][R14.64+-0x4] ;  /* 0xfffffc0e0e0e7980 */ /* 0x000f68000c101900 */
[----:B------:R-:W5:Y:S01]  /*14a0*/  LD.E R13, desc[UR4][R18.64+0xc] ;  /* 0x00000c04120d7980 */ /* 0x000f62000c101900 */
[----:B------:R-:W-:Y:S02]  /*14b0*/  R2UR UR16, R22 ;  /* 0x00000000161072ca */ /* 0x000fe400000e0000 */
[----:B------:R-:W-:Y:S01]  /*14c0*/  R2UR UR17, R23 ;  /* 0x00000000171172ca */ /* 0x000fe200000e0000 */
[----:B------:R-:W5:Y:S01]  /*14d0*/  LD.E R15, desc[UR8][R18.64+0x14] ;  /* 0x00001408120f7980 */ /* 0x000f62000c101900 */
[----:B--2---:R-:W-:-:S03]  /*14e0*/  IMAD R7, R24, R7, R28 ;  /* 0x0000000718077224 */ /* 0x004fc600078e021c */
[----:B------:R-:W2:Y:S01]  /*14f0*/  LD.E R28, desc[UR14][R18.64+0x1c] ;  /* 0x00001c0e121c7980 */ /* 0x000ea2000c101900 */
[----:B---3--:R-:W-:-:S03]  /*1500*/  IMAD R7, R25, R20, R7 ;  /* 0x0000001419077224 */ /* 0x008fc600078e0207 */
[----:B------:R-:W3:Y:S04]  /*1510*/  LDG.E.64 R20, desc[UR6][R8.64+0x28] ;  /* 0x0000280608147981 */ /* 0x000ee8000c1e1b00 */
[----:B------:R-:W2:Y:S01]  /*1520*/  LDG.E.64 R24, desc[UR8][R8.64+0x30] ;  /* 0x0000300808187981 */ /* 0x000ea2000c1e1b00 */
[----:B----4-:R-:W-:Y:S02]  /*1530*/  IMAD R7, R29, R12, R7 ;  /* 0x0000000c1d077224 */ /* 0x010fe400078e0207 */
[----:B------:R-:W-:Y:S01]  /*1540*/  IMAD.WIDE R26, R4, 0x4, R26 ;  /* 0x00000004041a7825 */ /* 0x000fe200078e021a */
[----:B------:R-:W4:Y:S05]  /*1550*/  LD.E R29, desc[UR6][R18.64+0x18] ;  /* 0x00001806121d7980 */ /* 0x000f2a000c101900 */
[----:B------:R-:W4:Y:S01]  /*1560*/  LD.E R27, desc[UR6][R26.64+-0x4] ;  /* 0xfffffc061a1b7980 */ /* 0x000f22000c101900 */
[----:B-----5:R-:W-:-:S03]  /*1570*/  IMAD R14, R13, R14, R7 ;  /* 0x0000000e0d0e7224 */ /* 0x020fc600078e0207 */
[----:B------:R-:W5:Y:S04]  /*1580*/  LDG.E.64 R12, desc[UR4][R8.64+0x38] ;  /* 0x00003804080c7981 */ /* 0x000f68000c1e1b00 */
[----:B------:R-:W4:Y:S01]  /*1590*/  LD.E R7, desc[UR4][R18.64+0x10] ;  /* 0x0000100412077980 */ /* 0x000f22000c101900 */
[----:B---3--:R-:W-:-:S04]  /*15a0*/  IMAD.WIDE R20, R4, 0x4, R20 ;  /* 0x0000000404147825 */ /* 0x008fc800078e0214 */
[C---:B--2---:R-:W-:Y:S02]  /*15b0*/  IMAD.WIDE R24, R4.reuse, 0x4, R24 ;  /* 0x0000000404187825 */ /* 0x044fe400078e0218 */
[----:B------:R-:W2:Y:S04]  /*15c0*/  LD.E R20, desc[UR10][R20.64+-0x4] ;  /* 0xfffffc0a14147980 */ /* 0x000ea8000c101900 */
[----:B------:R-:W3:Y:S01]  /*15d0*/  LD.E R24, desc[UR12][R24.64+-0x4] ;  /* 0xfffffc0c18187980 */ /* 0x000ee2000c101900 */
[----:B-----5:R-:W-:-:S06]  /*15e0*/  IMAD.WIDE R12, R4, 0x4, R12 ;  /* 0x00000004040c7825 */ /* 0x020fcc00078e020c */
[----:B------:R-:W5:Y:S01]  /*15f0*/  LD.E R13, desc[UR16][R12.64+-0x4] ;  /* 0xfffffc100c0d7980 */ /* 0x000f62000c101900 */
[----:B------:R-:W-:Y:S02]  /*1600*/  VIADD R2, R2, 0x10 ;  /* 0x0000001002027836 */ /* 0x000fe40000000000 */
[----:B----4-:R-:W-:-:S03]  /*1610*/  IMAD R7, R7, R27, R14 ;  /* 0x0000001b07077224 */ /* 0x010fc600078e020e */
[----:B------:R-:W-:Y:S02]  /*1620*/  ISETP.NE.AND P1, PT, R2, RZ, PT ;  /* 0x000000ff0200720c */ /* 0x000fe40003f25270 */
[----:B------:R-:W-:-:S05]  /*1630*/  IADD3 R8, P3, PT, R8, 0x80, RZ ;  /* 0x0000008008087810 */ /* 0x000fca0007f7e0ff */
[----:B------:R-:W-:Y:S02]  /*1640*/  IMAD.X R9, RZ, RZ, R9, P3 ;  /* 0x000000ffff097224 */ /* 0x000fe400018e0609 */
[----:B--2---:R-:W-:Y:S01]  /*1650*/  IMAD R15, R15, R20, R7 ;  /* 0x000000140f0f7224 */ /* 0x004fe200078e0207 */
[----:B------:R-:W-:-:S03]  /*1660*/  IADD3 R7, P2, PT, R18, 0x40, RZ ;  /* 0x0000004012077810 */ /* 0x000fc60007f5e0ff */
[----:B---3--:R-:W-:Y:S02]  /*1670*/  IMAD R15, R29, R24, R15 ;  /* 0x000000181d0f7224 */ /* 0x008fe400078e020f */
[----:B------:R-:W-:Y:S02]  /*1680*/  IMAD.X R26, RZ, RZ, R19, P2 ;  /* 0x000000ffff1a7224 */ /* 0x000fe400010e0613 */
[----:B-----5:R-:W-:Y:S01]  /*1690*/  IMAD R25, R28, R13, R15 ;  /* 0x0000000d1c197224 */ /* 0x020fe200078e020f */
[----:B------:R-:W-:Y:S06]  /*16a0*/  @P1 BRA `(.L_x_23) ;  /* 0xfffffff800641947 */ /* 0x000fec000383ffff */
[----:B------:R-:W-:Y:S05]  /*16b0*/  BSYNC.RECONVERGENT B0 ;  /* 0x0000000000007941 */ /* 0x000fea0003800200 */
.L_x_22:
[----:B------:R-:W-:Y:S04]  /*16c0*/  BSSY.RECONVERGENT B0, `(.L_x_21) ;  /* 0x000008e000007945 */ /* 0x000fe80003800200 */
[----:B------:R-:W-:Y:S05]  /*16d0*/  @!P0 BRA `(.L_x_24) ;  /* 0x0000000800308947 */ /* 0x000fea0003800000 */
[----:B------:R-:W-:Y:S02]  /*16e0*/  ISETP.GE.U32.AND P0, PT, R6, 0x8, PT ;  /* 0x000000080600780c */ /* 0x000fe40003f06070 */
[----:B------:R-:W-:-:S04]  /*16f0*/  LOP3.LUT R2, R0, 0x7, RZ, 0xc0, !PT ;  /* 0x0000000700027812 */ /* 0x000fc800078ec0ff */
[----:B------:R-:W-:-:S07]  /*1700*/  ISETP.NE.AND P1, PT, R2, RZ, PT ;  /* 0x000000ff0200720c */ /* 0x000fce0003f25270 */
[----:B------:R-:W-:Y:S06]  /*1710*/  @!P0 BRA `(.L_x_25) ;  /* 0x0000000400088947 */ /* 0x000fec0003800000 */
[----:B------:R-:W0:Y:S01]  /*1720*/  LDC.64 R28, c[0x0][0x390] ;  /* 0x0000e400ff1c7b82 */ /* 0x000e220000000a00 */
[----:B------:R-:W-:Y:S02]  /*1730*/  R2UR UR4, R22 ;  /* 0x00000000160472ca */ /* 0x000fe400000e0000 */
[----:B------:R-:W-:Y:S01]  /*1740*/  R2UR UR5, R23 ;  /* 0x00000000170572ca */ /* 0x000fe200000e0000 */
[----:B0-----:R-:W-:-:S12]  /*1750*/  IMAD.WIDE.U32 R28, R5, 0x8, R28 ;  /* 0x00000008051c7825 */ /* 0x001fd800078e001c */
[----:B------:R-:W2:Y:S04]  /*1760*/  LDG.E.64 R8, desc[UR4][R28.64] ;  /* 0x000000041c087981 */ /* 0x000ea8000c1e1b00 */
[----:B------:R-:W3:Y:S01]  /*1770*/  LDG.E.64 R6, desc[UR4][R28.64+0x8] ;  /* 0x000008041c067981 */ /* 0x000ee2000c1e1b00 */
[C---:B------:R-:W-:Y:S01]  /*1780*/  R2UR UR6, R22.reuse ;  /* 0x00000000160672ca */ /* 0x040fe200000e0000 */
[----:B-----5:R-:W-:Y:S01]  /*1790*/  IMAD.WIDE.U32 R12, R5, 0x4, R10 ;  /* 0x00000004050c7825 */ /* 0x020fe200078e000a */
[C---:B------:R-:W-:Y:S01]  /*17a0*/  R2UR UR7, R23.reuse ;  /* 0x00000000170772ca */ /* 0x040fe200000e0000 */
[----:B------:R-:W4:Y:S01]  /*17b0*/  LDG.E.64 R26, desc[UR4][R28.64+0x28] ;  /* 0x000028041c1a7981 */ /* 0x000f22000c1e1b00 */
[C---:B------:R-:W-:Y:S02]  /*17c0*/  R2UR UR8, R22.reuse ;  /* 0x00000000160872ca */ /* 0x040fe400000e0000 */
[----:B------:R-:W-:Y:S01]  /*17d0*/  R2UR UR9, R23 ;  /* 0x00000000170972ca */ /* 0x000fe200000e0000 */
[----:B------:R-:W4:Y:S01]  /*17e0*/  LD.E R20, desc[UR4][R12.64] ;  /* 0x000000040c147980 */ /* 0x000f22000c101900 */
[----:B------:R-:W-:-:S02]  /*17f0*/  R2UR UR10, R22 ;  /* 0x00000000160a72ca */ /* 0x000fc400000e0000 */
[----:B------:R-:W-:Y:S01]  /*1800*/  R2UR UR11, R23 ;  /* 0x00000000170b72ca */ /* 0x000fe200000e0000 */
[----:B------:R-:W4:Y:S04]  /*1810*/  LD.E R24, desc[UR4][R12.64+0x4] ;  /* 0x000004040c187980 */ /* 0x000f28000c101900 */
[----:B------:R-:W4:Y:S08]  /*1820*/  LDG.E.64 R18, desc[UR6][R28.64+0x10] ;  /* 0x000010061c127981 */ /* 0x000f30000c1e1b00 */
[----:B------:R-:W4:Y:S01]  /*1830*/  LDG.E.64 R14, desc[UR10][R28.64+0x20] ;  /* 0x0000200a1c0e7981 */ /* 0x000f22000c1e1b00 */
[----:B--2---:R-:W-:-:S05]  /*1840*/  IMAD.WIDE R8, R4, 0x4, R8 ;  /* 0x0000000404087825 */ /* 0x004fca00078e0208 */
[----:B------:R-:W2:Y:S01]  /*1850*/  LD.E R21, desc[UR6][R8.64+-0x4] ;  /* 0xfffffc0608157980 */ /* 0x000ea2000c101900 */
[----:B---3--:R-:W-:-:S06]  /*1860*/  IMAD.WIDE R6, R4, 0x4, R6 ;  /* 0x0000000404067825 */ /* 0x008fcc00078e0206 */
[----:B------:R-:W3:Y:S04]  /*1870*/  LD.E R7, desc[UR6][R6.64+-0x4] ;  /* 0xfffffc0606077980 */ /* 0x000ee8000c101900 */
[----:B------:R-:W3:Y:S01]  /*1880*/  LDG.E.64 R8, desc[UR8][R28.64+0x18] ;  /* 0x000018081c087981 */ /* 0x000ee2000c1e1b00 */
[C---:B------:R-:W-:Y:S02]  /*1890*/  R2UR UR14, R22.reuse ;  /* 0x00000000160e72ca */ /* 0x040fe400000e0000 */
[C---:B------:R-:W-:Y:S02]  /*18a0*/  R2UR UR15, R23.reuse ;  /* 0x00000000170f72ca */ /* 0x040fe400000e0000 */
[----:B------:R-:W-:Y:S02]  /*18b0*/  R2UR UR22, R22 ;  /* 0x00000000161672ca */ /* 0x000fe400000e0000 */
[----:B------:R-:W-:-:S02]  /*18c0*/  R2UR UR23, R23 ;  /* 0x00000000171772ca */ /* 0x000fc400000e0000 */
[C---:B------:R-:W-:Y:S02]  /*18d0*/  R2UR UR12, R22.reuse ;  /* 0x00000000160c72ca */ /* 0x040fe400000e0000 */
[C---:B------:R-:W-:Y:S02]  /*18e0*/  R2UR UR13, R23.reuse ;  /* 0x00000000170d72ca */ /* 0x040fe400000e0000 */
[C---:B------:R-:W-:Y:S02]  /*18f0*/  R2UR UR16, R22.reuse ;  /* 0x00000000161072ca */ /* 0x040fe400000e0000 */
[C---:B------:R-:W-:Y:S02]  /*1900*/  R2UR UR17, R23.reuse ;  /* 0x00000000171172ca */ /* 0x040fe400000e0000 */
[----:B------:R-:W-:Y:S02]  /*1910*/  R2UR UR20, R22 ;  /* 0x00000000161472ca */ /* 0x000fe400000e0000 */
[----:B------:R-:W-:-:S02]  /*1920*/  R2UR UR21, R23 ;  /* 0x00000000171572ca */ /* 0x000fc400000e0000 */
[----:B------:R-:W-:Y:S02]  /*1930*/  R2UR UR24, R22 ;  /* 0x00000000161872ca */ /* 0x000fe400000e0000 */
[----:B------:R-:W-:Y:S01]  /*1940*/  R2UR UR25, R23 ;  /* 0x00000000171972ca */ /* 0x000fe200000e0000 */
[----:B----4-:R-:W-:-:S04]  /*1950*/  IMAD.WIDE R14, R4, 0x4, R14 ;  /* 0x00000004040e7825 */ /* 0x010fc800078e020e */
[----:B------:R-:W-:-:S04]  /*1960*/  IMAD.WIDE R18, R4, 0x4, R18 ;  /* 0x0000000404127825 */ /* 0x000fc800078e0212 */
[----:B--2---:R-:W-:Y:S02]  /*1970*/  IMAD R20, R20, R21, R25 ;  /* 0x0000001514147224 */ /* 0x004fe400078e0219 */
[----:B------:R-:W2:Y:S04]  /*1980*/  LD.E R21, desc[UR16][R12.64+0x14] ;  /* 0x000014100c157980 */ /* 0x000ea8000c101900 */
[----:B------:R-:W4:Y:S01]  /*1990*/  LD.E R25, desc[UR24][R12.64+0x1c] ;  /* 0x00001c180c197980 */ /* 0x000f22000c101900 */
[----:B---3--:R-:W-:-:S06]  /*19a0*/  IMAD.WIDE R8, R4, 0x4, R8 ;  /* 0x0000000404087825 */ /* 0x008fcc00078e0208 */
[----:B------:R-:W3:Y:S01]  /*19b0*/  LD.E R8, desc[UR10][R8.64+-0x4] ;  /* 0xfffffc0a08087980 */ /* 0x000ee2000c101900 */
[----:B------:R-:W-:-:S03]  /*19c0*/  IMAD R6, R24, R7, R20 ;  /* 0x0000000718067224 */ /* 0x000fc600078e0214 */
[----:B------:R-:W2:Y:S04]  /*19d0*/  LD.E R7, desc[UR6][R18.64+-0x4] ;  /* 0xfffffc0612077980 */ /* 0x000ea8000c101900 */
[----:B------:R-:W4:Y:S04]  /*19e0*/  LD.E R20, desc[UR12][R12.64+0x10] ;  /* 0x0000100c0c147980 */ /* 0x000f28000c101900 */
[----:B------:R0:W4:Y:S04]  /*19f0*/  LD.E R9, desc[UR14][R14.64+-0x4] ;  /* 0xfffffc0e0e097980 */ /* 0x000128000c101900 */
[----:B------:R-:W2:Y:S04]  /*1a00*/  LD.E R18, desc[UR4][R12.64+0x8] ;  /* 0x000008040c127980 */ /* 0x000ea8000c101900 */
[----:B------:R-:W3:Y:S04]  /*1a10*/  LD.E R19, desc[UR8][R12.64+0xc] ;  /* 0x00000c080c137980 */ /* 0x000ee8000c101900 */
[----:B------:R-:W0:Y:S04]  /*1a20*/  LDG.E.64 R14, desc[UR22][R28.64+0x30] ;  /* 0x000030161c0e7981 */ /* 0x000e28000c1e1b00 */
[----:B------:R1:W4:Y:S04]  /*1a30*/  LD.E R24, desc[UR20][R12.64+0x18] ;  /* 0x000018140c187980 */ /* 0x000328000c101900 */
[----:B------:R-:W1:Y:S01]  /*1a40*/  LDG.E.64 R12, desc[UR6][R28.64+0x38] ;  /* 0x000038061c0c7981 */ /* 0x000e62000c1e1b00 */
[----:B------:R-:W-:-:S02]  /*1a50*/  R2UR UR18, R22 ;  /* 0x00000000161272ca */ /* 0x000fc400000e0000 */
[----:B------:R-:W-:Y:S01]  /*1a60*/  R2UR UR19, R23 ;  /* 0x00000000171372ca */ /* 0x000fe200000e0000 */
[----:B------:R-:W-:-:S12]  /*1a70*/  IMAD.WIDE R26, R4, 0x4, R26 ;  /* 0x00000004041a7825 */ /* 0x000fd800078e021a */
[----:B------:R-:W4:Y:S01]  /*1a80*/  LD.E R26, desc[UR18][R26.64+-0x4] ;  /* 0xfffffc121a1a7980 */ /* 0x000f22000c101900 */
[----:B0-----:R-:W-:-:S06]  /*1a90*/  IMAD.WIDE R14, R4, 0x4, R14 ;  /* 0x00000004040e7825 */ /* 0x001fcc00078e020e */
[----:B------:R-:W4:Y:S01]  /*1aa0*/  LD.E R15, desc[UR4][R14.64+-0x4] ;  /* 0xfffffc040e0f7980 */ /* 0x000f22000c101900 */
[----:B-1----:R-:W-:-:S05]  /*1ab0*/  IMAD.WIDE R12, R4, 0x4, R12 ;  /* 0x00000004040c7825 */ /* 0x002fca00078e020c */
[----:B------:R-:W4:Y:S01]  /*1ac0*/  LD.E R14, desc[UR6][R12.64+-0x4] ;  /* 0xfffffc060c0e7980 */ /* 0x000f22000c101900 */
[----:B--2---:R-:W-:-:S04]  /*1ad0*/  IMAD R6, R18, R7, R6 ;  /* 0x0000000712067224 */ /* 0x004fc800078e0206 */
[----:B---3--:R-:W-:-:S04]  /*1ae0*/  IMAD R6, R19, R8, R6 ;  /* 0x0000000813067224 */ /* 0x008fc800078e0206 */
[----:B----4-:R-:W-:-:S04]  /*1af0*/  IMAD R6, R20, R9, R6 ;  /* 0x0000000914067224 */ /* 0x010fc800078e0206 */
[----:B------:R-:W-:Y:S02]  /*1b00*/  IMAD R6, R21, R26, R6 ;  /* 0x0000001a15067224 */ /* 0x000fe400078e0206 */
[----:B------:R-:W-:Y:S02]  /*1b10*/  VIADD R5, R5, 0x8 ;  /* 0x0000000805057836 */ /* 0x000fe40000000000 */
[----:B------:R-:W-:-:S04]  /*1b20*/  IMAD R6, R24, R15, R6 ;  /* 0x0000000f18067224 */ /* 0x000fc800078e0206 */
[----:B------:R-:W-:-:S07]  /*1b30*/  IMAD R25, R25, R14, R6 ;  /* 0x0000000e19197224 */ /* 0x000fce00078e0206 */
.L_x_25:
[----:B------:R-:W-:Y:S05]  /*1b40*/  @!P1 BRA `(.L_x_24) ;  /* 0x0000000400149947 */ /* 0x000fea0003800000 */
[----:B------:R-:W-:Y:S02]  /*1b50*/  ISETP.GE.U32.AND P0, PT, R2, 0x4, PT ;  /* 0x000000040200780c */ /* 0x000fe40003f06070 */
[----:B------:R-:W-:-:S04]  /*1b60*/  LOP3.LUT R0, R0, 0x3, RZ, 0xc0, !PT ;  /* 0x0000000300007812 */ /* 0x000fc800078ec0ff */
[----:B------:R-:W-:-:S07]  /*1b70*/  ISETP.NE.AND P1, PT, R0, RZ, PT ;  /* 0x000000ff0000720c */ /* 0x000fce0003f25270 */
[----:B------:R-:W-:Y:S06]  /*1b80*/  @!P0 BRA `(.L_x_26) ;  /* 0x0000000000988947 */ /* 0x000fec0003800000 */
[----:B------:R-:W0:Y:S01]  /*1b90*/  LDC.64 R6, c[0x0][0x390] ;  /* 0x0000e400ff067b82 */ /* 0x000e220000000a00 */
[C---:B------:R-:W-:Y:S02]  /*1ba0*/  R2UR UR4, R22.reuse ;  /* 0x00000000160472ca */ /* 0x040fe400000e0000 */
[C---:B------:R-:W-:Y:S02]  /*1bb0*/  R2UR UR5, R23.reuse ;  /* 0x00000000170572ca */ /* 0x040fe400000e0000 */
[C---:B------:R-:W-:Y:S02]  /*1bc0*/  R2UR UR6, R22.reuse ;  /* 0x00000000160672ca */ /* 0x040fe400000e0000 */
[C---:B------:R-:W-:Y:S02]  /*1bd0*/  R2UR UR7, R23.reuse ;  /* 0x00000000170772ca */ /* 0x040fe400000e0000 */
[----:B------:R-:W-:Y:S02]  /*1be0*/  R2UR UR8, R22 ;  /* 0x00000000160872ca */ /* 0x000fe400000e0000 */
[----:B------:R-:W-:Y:S01]  /*1bf0*/  R2UR UR9, R23 ;  /* 0x00000000170972ca */ /* 0x000fe200000e0000 */
[----:B0-----:R-:W-:-:S05]  /*1c00*/  IMAD.WIDE.U32 R18, R5, 0x8, R6 ;  /* 0x0000000805127825 */ /* 0x001fca00078e0006 */
[----:B------:R-:W2:Y:S04]  /*1c10*/  LDG.E.64 R6, desc[UR4][R18.64] ;  /* 0x0000000412067981 */ /* 0x000ea8000c1e1b00 */
[----:B------:R-:W3:Y:S04]  /*1c20*/  LDG.E.64 R12, desc[UR6][R18.64+0x8] ;  /* 0x00000806120c7981 */ /* 0x000ee8000c1e1b00 */
[----:B------:R-:W4:Y:S04]  /*1c30*/  LDG.E.64 R14, desc[UR8][R18.64+0x10] ;  /* 0x00001008120e7981 */ /* 0x000f28000c1e1b00 */
[----:B------:R-:W4:Y:S01]  /*1c40*/  LDG.E.64 R8, desc[UR4][R18.64+0x18] ;  /* 0x0000180412087981 */ /* 0x000f22000c1e1b00 */
[----:B------:R-:W-:-:S02]  /*1c50*/  R2UR UR10, R22 ;  /* 0x00000000160a72ca */ /* 0x000fc400000e0000 */
[C---:B------:R-:W-:Y:S02]  /*1c60*/  R2UR UR11, R23.reuse ;  /* 0x00000000170b72ca */ /* 0x040fe400000e0000 */
[C---:B------:R-:W-:Y:S02]  /*1c70*/  R2UR UR14, R22.reuse ;  /* 0x00000000160e72ca */ /* 0x040fe400000e0000 */
[C---:B------:R-:W-:Y:S02]  /*1c80*/  R2UR UR15, R23.reuse ;  /* 0x00000000170f72ca */ /* 0x040fe400000e0000 */
[C---:B------:R-:W-:Y:S02]  /*1c90*/  R2UR UR12, R22.reuse ;  /* 0x00000000160c72ca */ /* 0x040fe400000e0000 */
[----:B------:R-:W-:Y:S02]  /*1ca0*/  R2UR UR13, R23 ;  /* 0x00000000170d72ca */ /* 0x000fe400000e0000 */
[----:B------:R-:W-:-:S02]  /*1cb0*/  R2UR UR16, R22 ;  /* 0x00000000161072ca */ /* 0x000fc400000e0000 */
[----:B------:R-:W-:Y:S01]  /*1cc0*/  R2UR UR17, R23 ;  /* 0x00000000171172ca */ /* 0x000fe200000e0000 */
[----:B--2---:R-:W-:-:S04]  /*1cd0*/  IMAD.WIDE R20, R4, 0x4, R6 ;  /* 0x0000000404147825 */ /* 0x004fc800078e0206 */
[----:B-----5:R-:W-:Y:S01]  /*1ce0*/  IMAD.WIDE.U32 R6, R5, 0x4, R10 ;  /* 0x0000000405067825 */ /* 0x020fe200078e000a */
[----:B------:R-:W2:Y:S03]  /*1cf0*/  LD.E R2, desc[UR6][R20.64+-0x4] ;  /* 0xfffffc0614027980 */ /* 0x000ea6000c101900 */
[C---:B---3--:R-:W-:Y:S01]  /*1d00*/  IMAD.WIDE R12, R4.reuse, 0x4, R12 ;  /* 0x00000004040c7825 */ /* 0x048fe200078e020c */
[----:B------:R-:W2:Y:S03]  /*1d10*/  LD.E R18, desc[UR4][R6.64] ;  /* 0x0000000406127980 */ /* 0x000ea6000c101900 */
[C---:B----4-:R-:W-:Y:S01]  /*1d20*/  IMAD.WIDE R14, R4.reuse, 0x4, R14 ;  /* 0x00000004040e7825 */ /* 0x050fe200078e020e */
[----:B------:R-:W3:Y:S04]  /*1d30*/  LD.E R19, desc[UR8][R6.64+0x4] ;  /* 0x0000040806137980 */ /* 0x000ee8000c101900 */
[----:B------:R-:W3:Y:S01]  /*1d40*/  LD.E R12, desc[UR10][R12.64+-0x4] ;  /* 0xfffffc0a0c0c7980 */ /* 0x000ee2000c101900 */
[----:B------:R-:W-:-:S03]  /*1d50*/  IMAD.WIDE R8, R4, 0x4, R8 ;  /* 0x0000000404087825 */ /* 0x000fc600078e0208 */
[----:B------:R-:W4:Y:S04]  /*1d60*/  LD.E R14, desc[UR14][R14.64+-0x4] ;  /* 0xfffffc0e0e0e7980 */ /* 0x000f28000c101900 */
[----:B------:R-:W4:Y:S04]  /*1d70*/  LD.E R27, desc[UR12][R6.64+0x8] ;  /* 0x0000080c061b7980 */ /* 0x000f28000c101900 */
[----:B------:R-:W4:Y:S04]  /*1d80*/  LD.E R21, desc[UR6][R6.64+0xc] ;  /* 0x00000c0606157980 */ /* 0x000f28000c101900 */
[----:B------:R-:W4:Y:S01]  /*1d90*/  LD.E R8, desc[UR16][R8.64+-0x4] ;  /* 0xfffffc1008087980 */ /* 0x000f22000c101900 */
[----:B------:R-:W-:Y:S01]  /*1da0*/  IADD3 R5, PT, PT, R5, 0x4, RZ ;  /* 0x0000000405057810 */ /* 0x000fe20007ffe0ff */
[----:B--2---:R-:W-:-:S04]  /*1db0*/  IMAD R2, R18, R2, R25 ;  /* 0x0000000212027224 */ /* 0x004fc800078e0219 */
[----:B---3--:R-:W-:-:S04]  /*1dc0*/  IMAD R2, R19, R12, R2 ;  /* 0x0000000c13027224 */ /* 0x008fc800078e0202 */
[----:B----4-:R-:W-:-:S04]  /*1dd0*/  IMAD R2, R27, R14, R2 ;  /* 0x0000000e1b027224 */ /* 0x010fc800078e0202 */
[----:B------:R-:W-:-:S07]  /*1de0*/  IMAD R25, R21, R8, R2 ;  /* 0x0000000815197224 */ /* 0x000fce00078e0202 */
.L_x_26:
[----:B------:R-:W-:Y:S05]  /*1df0*/  @!P1 BRA `(.L_x_24) ;  /* 0x0000000000689947 */ /* 0x000fea0003800000 */
[----:B------:R-:W0:Y:S01]  /*1e00*/  LDC.64 R6, c[0x0][0x390] ;  /* 0x0000e400ff067b82 */ /* 0x000e220000000a00 */
[----:B-----5:R-:W-:-:S04]  /*1e10*/  IMAD.WIDE.U32 R10, R5, 0x4, R10 ;  /* 0x00000004050a7825 */ /* 0x020fc800078e000a */
[----:B------:R-:W-:Y:S02]  /*1e20*/  IMAD.MOV R0, RZ, RZ, -R0 ;  /* 0x000000ffff007224 */ /* 0x000fe400078e0a00 */
[----:B0-----:R-:W-:-:S04]  /*1e30*/  IMAD.WIDE.U32 R6, R5, 0x8, R6 ;  /* 0x0000000805067825 */ /* 0x001fc800078e0006 */
[----:B------:R-:W-:Y:S02]  /*1e40*/  IMAD.MOV.U32 R5, RZ, RZ, R6 ;  /* 0x000000ffff057224 */ /* 0x000fe400078e0006 */
[----:B------:R-:W-:-:S07]  /*1e50*/  IMAD.MOV.U32 R12, RZ, RZ, R7 ;  /* 0x000000ffff0c7224 */ /* 0x000fce00078e0007 */
.L_x_27:
[----:B------:R-:W-:Y:S01]  /*1e60*/  R2UR UR4, R22 ;  /* 0x00000000160472ca */ /* 0x000fe200000e0000 */
[----:B------:R-:W-:Y:S01]  /*1e70*/  IMAD.MOV.U32 R8, RZ, RZ, R5 ;  /* 0x000000ffff087224 */ /* 0x000fe200078e0005 */
[----:B------:R-:W-:Y:S01]  /*1e80*/  R2UR UR5, R23 ;  /* 0x00000000170572ca */ /* 0x000fe200000e0000 */
[----:B------:R-:W-:-:S12]  /*1e90*/  IMAD.MOV.U32 R9, RZ, RZ, R12 ;  /* 0x000000ffff097224 */ /* 0x000fd800078e000c */
[----:B------:R0:W2:Y:S01]  /*1ea0*/  LDG.E.64 R6, desc[UR4][R8.64] ;  /* 0x0000000408067981 */ /* 0x0000a2000c1e1b00 */
[----:B------:R-:W-:Y:S02]  /*1eb0*/  R2UR UR6, R22 ;  /* 0x00000000160672ca */ /* 0x000fe400000e0000 */
[----:B------:R-:W-:Y:S02]  /*1ec0*/  R2UR UR7, R23 ;  /* 0x00000000170772ca */ /* 0x000fe400000e0000 */
[----:B0-----:R-:W-:Y:S01]  /*1ed0*/  MOV R8, R10 ;  /* 0x0000000a00087202 */ /* 0x001fe20000000f00 */
[----:B------:R-:W-:-:S05]  /*1ee0*/  IMAD.MOV.U32 R9, RZ, RZ, R11 ;  /* 0x000000ffff097224 */ /* 0x000fca00078e000b */
[----:B------:R-:W3:Y:S01]  /*1ef0*/  LD.E R2, desc[UR4][R8.64] ;  /* 0x0000000408027980 */ /* 0x000ee2000c101900 */
[----:B--2---:R-:W-:-:S06]  /*1f00*/  IMAD.WIDE R6, R4, 0x4, R6 ;  /* 0x0000000404067825 */ /* 0x004fcc00078e0206 */
[----:B------:R-:W3:Y:S01]  /*1f10*/  LD.E R6, desc[UR6][R6.64+-0x4] ;  /* 0xfffffc0606067980 */ /* 0x000ee2000c101900 */
[----:B------:R-:W-:-:S05]  /*1f20*/  VIADD R0, R0, 0x1 ;  /* 0x0000000100007836 */ /* 0x000fca0000000000 */
[----:B------:R-:W-:Y:S02]  /*1f30*/  ISETP.NE.AND P0, PT, R0, RZ, PT ;  /* 0x000000ff0000720c */ /* 0x000fe40003f05270 */
[----:B------:R-:W-:Y:S02]  /*1f40*/  IADD3 R5, P1, PT, R5, 0x8, RZ ;  /* 0x0000000805057810 */ /* 0x000fe40007f3e0ff */
[----:B------:R-:W-:-:S03]  /*1f50*/  IADD3 R10, P2, PT, R10, 0x4, RZ ;  /* 0x000000040a0a7810 */ /* 0x000fc60007f5e0ff */
[----:B------:R-:W-:Y:S02]  /*1f60*/  IMAD.X R12, RZ, RZ, R12, P1 ;  /* 0x000000ffff0c7224 */ /* 0x000fe400008e060c */
[----:B------:R-:W-:Y:S02]  /*1f70*/  IMAD.X R11, RZ, RZ, R11, P2 ;  /* 0x000000ffff0b7224 */ /* 0x000fe400010e060b */
[----:B---3--:R-:W-:Y:S02]  /*1f80*/  IMAD R25, R2, R6, R25 ;  /* 0x0000000602197224 */ /* 0x008fe400078e0219 */
[----:B------:R-:W-:Y:S05]  /*1f90*/  @P0 BRA `(.L_x_27) ;  /* 0xfffffffc00b00947 */ /* 0x000fea000383ffff */
.L_x_24:
[----:B------:R-:W-:Y:S05]  /*1fa0*/  BSYNC.RECONVERGENT B0 ;  /* 0x0000000000007941 */ /* 0x000fea0003800200 */
.L_x_21:
[----:B------:R-:W-:Y:S01]  /*1fb0*/  R2UR UR4, R22 ;  /* 0x00000000160472ca */ /* 0x000fe200000e0000 */
[----:B------:R-:W-:Y:S01]  /*1fc0*/  IMAD.WIDE R16, R3, 0x8, R16 ;  /* 0x0000000803107825 */ /* 0x000fe200078e0210 */
[----:B------:R-:W-:-:S13]  /*1fd0*/  R2UR UR5, R23 ;  /* 0x00000000170572ca */ /* 0x000fda00000e0000 */
[----:B------:R-:W2:Y:S02]  /*1fe0*/  LD.E.64 R16, desc[UR4][R16.64] ;  /* 0x0000000410107980 */ /* 0x000ea4000c101b00 */
[----:B--2---:R-:W-:-:S05]  /*1ff0*/  IMAD.WIDE R4, R4, 0x4, R16 ;  /* 0x0000000404047825 */ /* 0x004fca00078e0210 */
[----:B------:R-:W-:Y:S01]  /*2000*/  ST.E desc[UR4][R4.64+-0x4], R25 ;  /* 0xfffffc1904007985 */ /* 0x000fe2000c101904 */
[----:B------:R-:W-:Y:S05]  /*2010*/  EXIT ;  /* 0x000000000000794d */ /* 0x000fea0003800000 */
.L_x_28:
[----:B------:R-:W-:-:S00]  /*2020*/  BRA `(.L_x_28) ;  /* 0xfffffffc00fc7947 */ /* 0x000fc0000383ffff */
[----:B------:R-:W-:-:S00]  /*2030*/  NOP ;  /* 0x0000000000007918 */ /* 0x000fc00000000000 */
        /* <DEDUP_REMOVED lines=12> */
.L_x_69:


//--------------------- .text._Z6parMatPiiPS_S0_i --------------------------
	.section	.text._Z6parMatPiiPS_S0_i,"ax",@progbits
	.align	128
        .global         _Z6parMatPiiPS_S0_i
        .type           _Z6parMatPiiPS_S0_i,@function
        .size           _Z6parMatPiiPS_S0_i,(.L_x_70 - _Z6parMatPiiPS_S0_i)
        .other          _Z6parMatPiiPS_S0_i,@"STO_CUDA_ENTRY STV_DEFAULT"
_Z6parMatPiiPS_S0_i:
.text._Z6parMatPiiPS_S0_i:
[----:B------:R-:W0:Y:S01]  /*0000*/  LDC R1, c[0x0][0x37c] ;  /* 0x0000df00ff017b82 */ /* 0x000e220000000800 */
[----:B------:R-:W1:Y:S07]  /*0010*/  S2R R0, SR_TID.X ;  /* 0x0000000000007919 */ /* 0x000e6e0000002100 */
[----:B------:R-:W1:Y:S08]  /*0020*/  S2UR UR4, SR_CTAID.X ;  /* 0x00000000000479c3 */ /* 0x000e700000002500 */
[----:B------:R-:W1:Y:S02]  /*0030*/  LDC R25, c[0x0][0x360] ;  /* 0x0000d800ff197b82 */ /* 0x000e640000000800 */
[----:B-1----:R-:W-:-:S05]  /*0040*/  IMAD R25, R25, UR4, R0 ;  /* 0x0000000419197c24 */ /* 0x002fca000f8e0200 */
[----:B------:R-:W-:-:S13]  /*0050*/  ISETP.NE.AND P0, PT, R25, RZ, PT ;  /* 0x000000ff1900720c */ /* 0x000fda0003f05270 */
[----:B0-----:R-:W-:Y:S05]  /*0060*/  @!P0 EXIT ;  /* 0x000000000000894d */ /* 0x001fea0003800000 */
[----:B------:R-:W0:Y:S01]  /*0070*/  LDCU UR4, c[0x0][0x3a0] ;  /* 0x00007400ff0477ac */ /* 0x000e220008000800 */
[----:B------:R-:W1:Y:S01]  /*0080*/  LDCU.64 UR36, c[0x0][0x358] ;  /* 0x00006b00ff2477ac */ /* 0x000e620008000a00 */
[----:B0-----:R-:W-:-:S09]  /*0090*/  UISETP.GE.AND UP0, UPT, UR4, 0x1, UPT ;  /* 0x000000010400788c */ /* 0x001fd2000bf06270 */
[----:B-1----:R-:W-:Y:S05]  /*00a0*/  BRA.U !UP0, `(.L_x_29) ;  /* 0x0000001508947547 */ /* 0x002fea000b800000 */
[----:B------:R-:W0:Y:S01]  /*00b0*/  LDCU UR5, c[0x0][0x388] ;  /* 0x00007100ff0577ac */ /* 0x000e220008000800 */
[----:B------:R-:W-:Y:S01]  /*00c0*/  HFMA2 R24, -RZ, RZ, 0, 0 ;  /* 0x00000000ff187431 */ /* 0x000fe200000001ff */
[----:B0-----:R-:W-:-:S04]  /*00d0*/  UIADD3 UR5, UPT, UPT, UR5, -0x2, URZ ;  /* 0xfffffffe05057890 */ /* 0x001fc8000fffe0ff */
[----:B------:R-:W-:-:S04]  /*00e0*/  ULEA.HI UR4, UR5, UR5, URZ, 0x1 ;  /* 0x0000000505047291 */ /* 0x000fc8000f8f08ff */
[----:B------:R-:W-:-:S04]  /*00f0*/  USHF.R.S32.HI UR4, URZ, 0x1, UR4 ;  /* 0x00000001ff047899 */ /* 0x000fc80008011404 */
[----:B------:R-:W-:-:S06]  /*0100*/  UIADD3 UR4, UPT, UPT, -UR4, UR5, URZ ;  /* 0x0000000504047290 */ /* 0x000fcc000fffe1ff */
[----:B------:R-:W-:-:S07]  /*0110*/  MOV R22, UR4 ;  /* 0x0000000400167c02 */ /* 0x000fce0008000f00 */
.L_x_54:
[----:B------:R-:W-:-:S13]  /*0120*/  ISETP.GT.AND P0, PT, R25, R22, PT ;  /* 0x000000161900720c */ /* 0x000fda0003f04270 */
[----:B0-----:R-:W-:Y:S05]  /*0130*/  @P0 BRA `(.L_x_30) ;  /* 0x00000014004c0947 */ /* 0x001fea0003800000 */
[----:B------:R-:W-:-:S13]  /*0140*/  ISETP.NE.AND P0, PT, R24, 0x1, PT ;  /* 0x000000011800780c */ /* 0x000fda0003f05270 */
[----:B------:R-:W-:Y:S05]  /*0150*/  @P0 BRA `(.L_x_31) ;  /* 0x0000000800900947 */ /* 0x000fea0003800000 */
[----:B------:R-:W0:Y:S01]  /*0160*/  LDC.64 R8, c[0x0][0x380] ;  /* 0x0000e000ff087b82 */ /* 0x000e220000000a00 */
[----:B------:R-:W-:-:S07]  /*0170*/  IMAD.SHL.U32 R3, R25, 0x2, RZ ;  /* 0x0000000219037824 */ /* 0x000fce00078e00ff */
[----:B------:R-:W1:Y:S01]  /*0180*/  LDC.64 R10, c[0x0][0x390] ;  /* 0x0000e400ff0a7b82 */ /* 0x000e620000000a00 */
[----:B0-----:R-:W-:-:S05]  /*0190*/  IMAD.WIDE R8, R3, 0x4, R8 ;  /* 0x0000000403087825 */ /* 0x001fca00078e0208 */
[----:B------:R-:W2:Y:S04]  /*01a0*/  LDG.E R23, desc[UR36][R8.64+-0x8] ;  /* 0xfffff82408177981 */ /* 0x000ea8000c1e1900 */
[----:B------:R-:W2:Y:S01]  /*01b0*/  LDG.E R2, desc[UR36][R8.64] ;  /* 0x0000002408027981 */ /* 0x000ea2000c1e1900 */
[----:B-1----:R-:W-:-:S03]  /*01c0*/  IMAD.WIDE R10, R3, 0x8, R10 ;  /* 0x00000008030a7825 */ /* 0x002fc600078e020a */
[----:B------:R0:W5:Y:S04]  /*01d0*/  LDG.E R27, desc[UR36][R8.64+-0x4] ;  /* 0xfffffc24081b7981 */ /* 0x000168000c1e1900 */
[----:B------:R0:W5:Y:S04]  /*01e0*/  LDG.E.64 R18, desc[UR36][R10.64+-0x10] ;  /* 0xfffff0240a127981 */ /* 0x000168000c1e1b00 */
[----:B------:R0:W5:Y:S01]  /*01f0*/  LDG.E.64 R16, desc[UR36][R10.64+-0x8] ;  /* 0xfffff8240a107981 */ /* 0x000162000c1e1b00 */
[----:B------:R-:W-:-:S06]  /*0200*/  MOV R6, 0x0 ;  /* 0x0000000000067802 */ /* 0x000fcc0000000f00 */
[----:B------:R-:W1:Y:S01]  /*0210*/  LDC.64 R6, c[0x4][R6] ;  /* 0x0100000006067b82 */ /* 0x000e620000000a00 */
[----:B--2---:R-:W-:-:S04]  /*0220*/  IMAD R26, R23, R2, RZ ;  /* 0x00000002171a7224 */ /* 0x004fc800078e02ff */
[----:B01----:R-:W-:-:S07]  /*0230*/  IMAD.WIDE R4, R26, 0x4, RZ ;  /* 0x000000041a047825 */ /* 0x003fce00078e02ff */
[----:B------:R-:W-:-:S07]  /*0240*/  LEPC R20, `(.L_x_32) ;  /* 0x000000001014794e */ /* 0x000fce0000000000 */
[----:B-----5:R-:W-:Y:S05]  /*0250*/  CALL.ABS.NOINC R6 ;  /* 0x0000000006007343 */ /* 0x020fea0003c00000 */
.L_x_32:
[----:B------:R-:W-:-:S13]  /*0260*/  ISETP.GE.AND P0, PT, R26, 0x1, PT ;  /* 0x000000011a00780c */ /* 0x000fda0003f06270 */
[----:B------:R-:W-:Y:S05]  /*0270*/  @!P0 BRA `(.L_x_33) ;  /* 0x0000001000e48947 */ /* 0x000fea0003800000 */
[----:B------:R-:W-:Y:S01]  /*0280*/  HFMA2 R3, -RZ, RZ, 0, 0 ;  /* 0x00000000ff037431 */ /* 0x000fe200000001ff */
[----:B------:R-:W-:Y:S01]  /*0290*/  BSSY.RECONVERGENT B1, `(.L_x_34) ;  /* 0x000008f000017945 */ /* 0x000fe20003800200 */
[----:B------:R-:W-:-:S07]  /*02a0*/  LOP3.LUT R0, R27, 0x7ffffff8, RZ, 0xc0, !PT ;  /* 0x7ffffff81b007812 */ /* 0x000fce00078ec0ff */
.L_x_43:
[-C--:B------:R-:W-:Y:S01]  /*02b0*/  IABS R8, R2.reuse ;  /* 0x0000000200087213 */ /* 0x080fe20000000000 */
[----:B------:R-:W-:Y:S01]  /*02c0*/  BSSY.RECONVERGENT B0, `(.L_x_35) ;  /* 0x0000086000007945 */ /* 0x000fe20003800200 */
[----:B------:R-:W-:Y:S02]  /*02d0*/  IABS R10, R3 ;  /* 0x00000003000a7213 */ /* 0x000fe40000000000 */
[----:B------:R-:W0:Y:S01]  /*02e0*/  I2F.RP R9, R8 ;  /* 0x0000000800097306 */ /* 0x000e220000209400 */
[----:B------:R-:W-:Y:S02]  /*02f0*/  IABS R12, R2 ;  /* 0x00000002000c7213 */ /* 0x000fe40000000000 */
[----:B------:R-:W-:Y:S02]  /*0300*/  ISETP.GE.AND P3, PT, R27, 0x1, PT ;  /* 0x000000011b00780c */ /* 0x000fe40003f66270 */
[----:B------:R-:W-:Y:S02]  /*0310*/  ISETP.GE.AND P2, PT, R3, RZ, PT ;  /* 0x000000ff0300720c */ /* 0x000fe40003f46270 */
[----:B------:R-:W-:Y:S01]  /*0320*/  MOV R14, RZ ;  /* 0x000000ff000e7202 */ /* 0x000fe20000000f00 */
[----:B0-----:R-:W0:Y:S02]  /*0330*/  MUFU.RCP R9, R9 ;  /* 0x0000000900097308 */ /* 0x001e240000001000 */
[----:B0-----:R-:W-:-:S02]  /*0340*/  IADD3 R6, PT, PT, R9, 0xffffffe, RZ ;  /* 0x0ffffffe09067810 */ /* 0x001fc40007ffe0ff */
[----:B------:R-:W-:-:S04]  /*0350*/  IADD3 R9, PT, PT, RZ, -R12, RZ ;  /* 0x8000000cff097210 */ /* 0x000fc80007ffe0ff */
[----:B------:R0:W1:Y:S02]  /*0360*/  F2I.FTZ.U32.TRUNC.NTZ R7, R6 ;  /* 0x0000000600077305 */ /* 0x000064000021f000 */
[----:B0-----:R-:W-:Y:S01]  /*0370*/  MOV R6, RZ ;  /* 0x000000ff00067202 */ /* 0x001fe20000000f00 */
[----:B-1----:R-:W-:-:S04]  /*0380*/  IMAD.MOV R11, RZ, RZ, -R7 ;  /* 0x000000ffff0b7224 */ /* 0x002fc800078e0a07 */
[----:B------:R-:W-:-:S04]  /*0390*/  IMAD R11, R11, R8, RZ ;  /* 0x000000080b0b7224 */ /* 0x000fc800078e02ff */
[----:B------:R-:W-:-:S06]  /*03a0*/  IMAD.HI.U32 R7, R7, R11, R6 ;  /* 0x0000000b07077227 */ /* 0x000fcc00078e0006 */
[----:B------:R-:W-:-:S04]  /*03b0*/  IMAD.HI.U32 R7, R7, R10, RZ ;  /* 0x0000000a07077227 */ /* 0x000fc800078e00ff */
[----:B------:R-:W-:-:S05]  /*03c0*/  IMAD R9, R7, R9, R10 ;  /* 0x0000000907097224 */ /* 0x000fca00078e020a */
[----:B------:R-:W-:-:S13]  /*03d0*/  ISETP.GT.U32.AND P0, PT, R8, R9, PT ;  /* 0x000000090800720c */ /* 0x000fda0003f04070 */
[----:B------:R-:W-:-:S05]  /*03e0*/  @!P0 IMAD.IADD R9, R9, 0x1, -R8 ;  /* 0x0000000109098824 */ /* 0x000fca00078e0a08 */
[----:B------:R-:W-:Y:S02]  /*03f0*/  ISETP.GT.U32.AND P1, PT, R8, R9, PT ;  /* 0x000000090800720c */ /* 0x000fe40003f24070 */
[----:B------:R-:W-:-:S04]  /*0400*/  IADD3 R6, PT, PT, R9, -R8, RZ ;  /* 0x8000000809067210 */ /* 0x000fc80007ffe0ff */
[----:B------:R-:W-:-:S05]  /*0410*/  SEL R6, R6, R9, !P1 ;  /* 0x0000000906067207 */ /* 0x000fca0004800000 */
[----:B------:R-:W-:Y:S01]  /*0420*/  @!P2 IMAD.MOV R6, RZ, RZ, -R6 ;  /* 0x000000ffff06a224 */ /* 0x000fe200078e0a06 */
[----:B------:R-:W-:Y:S06]  /*0430*/  @!P3 BRA `(.L_x_36) ;  /* 0x0000000400b8b947 */ /* 0x000fec0003800000 */
[----:B------:R-:W-:Y:S01]  /*0440*/  ISETP.GE.U32.AND P1, PT, R9, R8, PT ;  /* 0x000000080900720c */ /* 0x000fe20003f26070 */
[----:B------:R-:W-:Y:S01]  /*0450*/  BSSY.RECONVERGENT B2, `(.L_x_37) ;  /* 0x0000038000027945 */ /* 0x000fe20003800200 */
[----:B------:R-:W-:Y:S02]  /*0460*/  LOP3.LUT R8, R3, R2, RZ, 0x3c, !PT ;  /* 0x0000000203087212 */ /* 0x000fe400078e3cff */
[----:B------:R-:W-:Y:S02]  /*0470*/  CS2R R14, SRZ ;  /* 0x00000000000e7805 */ /* 0x000fe4000001ff00 */
[----:B------:R-:W-:Y:S02]  /*0480*/  @!P0 IADD3 R7, PT, PT, R7, 0x1, RZ ;  /* 0x0000000107078810 */ /* 0x000fe40007ffe0ff */
[----:B------:R-:W-:Y:S02]  /*0490*/  ISETP.GE.AND P2, PT, R8, RZ, PT ;  /* 0x000000ff0800720c */ /* 0x000fe40003f46270 */
[----:B------:R-:W-:-:S02]  /*04a0*/  ISETP.NE.AND P0, PT, R2, RZ, PT ;  /* 0x000000ff0200720c */ /* 0x000fc40003f05270 */
[----:B------:R-:W-:Y:S02]  /*04b0*/  LOP3.LUT R13, RZ, R2, RZ, 0x33, !PT ;  /* 0x00000002ff0d7212 */ /* 0x000fe400078e33ff */
[----:B------:R-:W-:Y:S02]  /*04c0*/  @P1 IADD3 R7, PT, PT, R7, 0x1, RZ ;  /* 0x0000000107071810 */ /* 0x000fe40007ffe0ff */
[----:B------:R-:W-:-:S05]  /*04d0*/  ISETP.GE.U32.AND P1, PT, R27, 0x8, PT ;  /* 0x000000081b00780c */ /* 0x000fca0003f26070 */
[----:B------:R-:W-:-:S05]  /*04e0*/  @!P2 IMAD.MOV R7, RZ, RZ, -R7 ;  /* 0x000000ffff07a224 */ /* 0x000fca00078e0a07 */
[C---:B------:R-:W-:Y:S02]  /*04f0*/  SEL R12, R13.reuse, R7, !P0 ;  /* 0x000000070d0c7207 */ /* 0x040fe40004000000 */
[----:B------:R-:W-:-:S03]  /*0500*/  SEL R13, R13, R6, !P0 ;  /* 0x000000060d0d7207 */ /* 0x000fc60004000000 */
[----:B------:R-:W-:Y:S01]  /*0510*/  IMAD R12, R27, R12, RZ ;  /* 0x0000000c1b0c7224 */ /* 0x000fe200078e02ff */
[----:B------:R-:W-:Y:S06]  /*0520*/  @!P1 BRA `(.L_x_38) ;  /* 0x0000000000a89947 */ /* 0x000fec0003800000 */
[----:B------:R-:W-:Y:S01]  /*0530*/  BSSY.RECONVERGENT B3, `(.L_x_39) ;  /* 0x0000028000037945 */ /* 0x000fe20003800200 */
[----:B------:R-:W-:-:S07]  /*0540*/  CS2R R14, SRZ ;  /* 0x00000000000e7805 */ /* 0x000fce000001ff00 */
.L_x_40:
[-C--:B------:R-:W-:Y:S01]  /*0550*/  IADD3 R9, PT, PT, R12, R15.reuse, RZ ;  /* 0x0000000f0c097210 */ /* 0x080fe20007ffe0ff */
[----:B------:R-:W-:-:S04]  /*0560*/  IMAD R11, R2, R15, R13 ;  /* 0x0000000f020b7224 */ /* 0x000fc800078e020d */
[----:B------:R-:W-:-:S04]  /*0570*/  IMAD.WIDE R8, R9, 0x4, R18 ;  /* 0x0000000409087825 */ /* 0x000fc800078e0212 */
[----:B------:R-:W-:Y:S01]  /*0580*/  IMAD.WIDE R10, R11, 0x4, R16 ;  /* 0x000000040b0a7825 */ /* 0x000fe200078e0210 */
[----:B------:R-:W2:Y:S04]  /*0590*/  LD.E R21, desc[UR36][R8.64] ;  /* 0x0000002408157980 */ /* 0x000ea8000c101900 */
[----:B------:R-:W2:Y:S01]  /*05a0*/  LD.E R20, desc[UR36][R10.64] ;  /* 0x000000240a147980 */ /* 0x000ea2000c101900 */
[----:B------:R-:W-:-:S03]  /*05b0*/  IMAD.WIDE R6, R2, 0x4, R10 ;  /* 0x0000000402067825 */ /* 0x000fc600078e020a */
[----:B------:R-:W3:Y:S04]  /*05c0*/  LD.E R29, desc[UR36][R8.64+0x4] ;  /* 0x00000424081d7980 */ /* 0x000ee8000c101900 */
[----:B------:R0:W3:Y:S04]  /*05d0*/  LD.E R28, desc[UR36][R6.64] ;  /* 0x00000024061c7980 */ /* 0x0000e8000c101900 */
[----:B------:R-:W4:Y:S01]  /*05e0*/  LD.E R11, desc[UR36][R8.64+0xc] ;  /* 0x00000c24080b7980 */ /* 0x000f22000c101900 */
[----:B0-----:R-:W-:-:S04]  /*05f0*/  IMAD.WIDE R6, R2, 0x4, R6 ;  /* 0x0000000402067825 */ /* 0x001fc800078e0206 */
[----:B--2---:R-:W-:Y:S02]  /*0600*/  IMAD R20, R21, R20, R14 ;  /* 0x0000001415147224 */ /* 0x004fe400078e020e */
[----:B------:R-:W2:Y:S04]  /*0610*/  LD.E R14, desc[UR36][R8.64+0x8] ;  /* 0x00000824080e7980 */ /* 0x000ea8000c101900 */
[----:B------:R-:W2:Y:S01]  /*0620*/  LD.E R21, desc[UR36][R6.64] ;  /* 0x0000002406157980 */ /* 0x000ea2000c101900 */
[----:B---3--:R-:W-:Y:S02]  /*0630*/  IMAD R20, R29, R28, R20 ;  /* 0x0000001c1d147224 */ /* 0x008fe400078e0214 */
[----:B------:R-:W-:-:S05]  /*0640*/  IMAD.WIDE R28, R2, 0x4, R6 ;  /* 0x00000004021c7825 */ /* 0x000fca00078e0206 */
[----:B------:R-:W4:Y:S01]  /*0650*/  LD.E R6, desc[UR36][R28.64] ;  /* 0x000000241c067980 */ /* 0x000f22000c101900 */
[----:B--2---:R-:W-:Y:S02]  /*0660*/  IMAD R10, R14, R21, R20 ;  /* 0x000000150e0a7224 */ /* 0x004fe400078e0214 */
[C---:B------:R-:W-:Y:S01]  /*0670*/  IMAD.WIDE R20, R2.reuse, 0x4, R28 ;  /* 0x0000000402147825 */ /* 0x040fe200078e021c */
[----:B------:R-:W2:Y:S04]  /*0680*/  LD.E R14, desc[UR36][R8.64+0x10] ;  /* 0x00001024080e7980 */ /* 0x000ea8000c101900 */
[----:B------:R-:W2:Y:S01]  /*0690*/  LD.E R7, desc[UR36][R20.64] ;  /* 0x0000002414077980 */ /* 0x000ea2000c101900 */
[----:B----4-:R-:W-:Y:S02]  /*06a0*/  IMAD R6, R11, R6, R10 ;  /* 0x000000060b067224 */ /* 0x010fe400078e020a */
[----:B------:R-:W-:-:S05]  /*06b0*/  IMAD.WIDE R10, R2, 0x4, R20 ;  /* 0x00000004020a7825 */ /* 0x000fca00078e0214 */
[----:B------:R-:W3:Y:S04]  /*06c0*/  LD.E R21, desc[UR36][R10.64] ;  /* 0x000000240a157980 */ /* 0x000ee8000c101900 */
[----:B------:R-:W4:Y:S01]  /*06d0*/  LD.E R20, desc[UR36][R8.64+0x1c] ;  /* 0x00001c2408147980 */ /* 0x000f22000c101900 */
[----:B--2---:R-:W-:Y:S02]  /*06e0*/  IMAD R14, R14, R7, R6 ;  /* 0x000000070e0e7224 */ /* 0x004fe400078e0206 */
[C---:B------:R-:W-:Y:S02]  /*06f0*/  IMAD.WIDE R6, R2.reuse, 0x4, R10 ;  /* 0x0000000402067825 */ /* 0x040fe400078e020a */
[----:B------:R-:W3:Y:S02]  /*0700*/  LD.E R11, desc[UR36][R8.64+0x14] ;  /* 0x00001424080b7980 */ /* 0x000ee4000c101900 */
[----:B------:R-:W-:-:S02]  /*0710*/  IMAD.WIDE R28, R2, 0x4, R6 ;  /* 0x00000004021c7825 */ /* 0x000fc400078e0206 */
[----:B------:R-:W2:Y:S04]  /*0720*/  LD.E R10, desc[UR36][R8.64+0x18] ;  /* 0x00001824080a7980 */ /* 0x000ea8000c101900 */
[----:B------:R-:W4:Y:S04]  /*0730*/  LD.E R28, desc[UR36][R28.64] ;  /* 0x000000241c1c7980 */ /* 0x000f28000c101900 */
[----:B------:R-:W2:Y:S01]  /*0740*/  LD.E R9, desc[UR36][R6.64] ;  /* 0x0000002406097980 */ /* 0x000ea2000c101900 */
[----:B------:R-:W-:-:S04]  /*0750*/  IADD3 R15, PT, PT, R15, 0x8, RZ ;  /* 0x000000080f0f7810 */ /* 0x000fc80007ffe0ff */
[----:B------:R-:W-:Y:S01]  /*0760*/  ISETP.NE.AND P0, PT, R15, R0, PT ;  /* 0x000000000f00720c */ /* 0x000fe20003f05270 */
[----:B---3--:R-:W-:-:S04]  /*0770*/  IMAD R14, R11, R21, R14 ;  /* 0x000000150b0e7224 */ /* 0x008fc800078e020e */
[----:B--2---:R-:W-:-:S04]  /*0780*/  IMAD R11, R10, R9, R14 ;  /* 0x000000090a0b7224 */ /* 0x004fc800078e020e */
[----:B----4-:R-:W-:-:S04]  /*0790*/  IMAD R14, R20, R28, R11 ;  /* 0x0000001c140e7224 */ /* 0x010fc800078e020b */
[----:B------:R-:W-:Y:S05]  /*07a0*/  @P0 BRA `(.L_x_40) ;  /* 0xfffffffc00680947 */ /* 0x000fea000383ffff */
[----:B------:R-:W-:Y:S05]  /*07b0*/  BSYNC.RECONVERGENT B3 ;  /* 0x0000000000037941 */ /* 0x000fea0003800200 */
.L_x_39:
[----:B------:R-:W-:-:S07]  /*07c0*/  IMAD.MOV.U32 R15, RZ, RZ, R0 ;  /* 0x000000ffff0f7224 */ /* 0x000fce00078e0000 */
.L_x_38:
[----:B------:R-:W-:Y:S05]  /*07d0*/  BSYNC.RECONVERGENT B2 ;  /* 0x0000000000027941 */ /* 0x000fea0003800200 */
.L_x_37:
[----:B------:R-:W-:-:S04]  /*07e0*/  LOP3.LUT R6, R27, 0x7, RZ, 0xc0, !PT ;  /* 0x000000071b067812 */ /* 0x000fc800078ec0ff */
[----:B------:R-:W-:-:S13]  /*07f0*/  ISETP.NE.AND P0, PT, R6, RZ, PT ;  /* 0x000000ff0600720c */ /* 0x000fda0003f05270 */
[----:B------:R-:W-:Y:S05]  /*0800*/  @!P0 BRA `(.L_x_36) ;  /* 0x0000000000c48947 */ /* 0x000fea0003800000 */
[----:B------:R-:W-:Y:S01]  /*0810*/  IADD3 R6, PT, PT, R6, -0x1, RZ ;  /* 0xffffffff06067810 */ /* 0x000fe20007ffe0ff */
[----:B------:R-:W-:Y:S03]  /*0820*/  BSSY.RECONVERGENT B2, `(.L_x_41) ;  /* 0x0000017000027945 */ /* 0x000fe60003800200 */
[----:B------:R-:W-:-:S13]  /*0830*/  ISETP.GE.U32.AND P0, PT, R6, 0x3, PT ;  /* 0x000000030600780c */ /* 0x000fda0003f06070 */
[----:B------:R-:W-:Y:S05]  /*0840*/  @!P0 BRA `(.L_x_42) ;  /* 0x0000000000508947 */ /* 0x000fea0003800000 */
[-C--:B------:R-:W-:Y:S01]  /*0850*/  IADD3 R7, PT, PT, R12, R15.reuse, RZ ;  /* 0x0000000f0c077210 */ /* 0x080fe20007ffe0ff */
[----:B------:R-:W-:-:S04]  /*0860*/  IMAD R11, R2, R15, R13 ;  /* 0x0000000f020b7224 */ /* 0x000fc800078e020d */
[----:B------:R-:W-:-:S04]  /*0870*/  IMAD.WIDE R6, R7, 0x4, R18 ;  /* 0x0000000407067825 */ /* 0x000fc800078e0212 */
[----:B------:R-:W-:Y:S01]  /*0880*/  IMAD.WIDE R10, R11, 0x4, R16 ;  /* 0x000000040b0a7825 */ /* 0x000fe200078e0210 */
[----:B------:R-:W2:Y:S04]  /*0890*/  LD.E R21, desc[UR36][R6.64] ;  /* 0x0000002406157980 */ /* 0x000ea8000c101900 */
[----:B------:R-:W2:Y:S01]  /*08a0*/  LD.E R20, desc[UR36][R10.64] ;  /* 0x000000240a147980 */ /* 0x000ea2000c101900 */
[----:B------:R-:W-:-:S03]  /*08b0*/  IMAD.WIDE R8, R2, 0x4, R10 ;  /* 0x0000000402087825 */ /* 0x000fc600078e020a */
[----:B------:R-:W3:Y:S01]  /*08c0*/  LD.E R10, desc[UR36][R6.64+0xc] ;  /* 0x00000c24060a7980 */ /* 0x000ee2000c101900 */
[----:B--2---:R-:W-:Y:S02]  /*08d0*/  IMAD R11, R21, R20, R14 ;  /* 0x00000014150b7224 */ /* 0x004fe400078e020e */
[C---:B------:R-:W-:Y:S01]  /*08e0*/  IMAD.WIDE R20, R2.reuse, 0x4, R8 ;  /* 0x0000000402147825 */ /* 0x040fe200078e0208 */
[----:B------:R-:W2:Y:S03]  /*08f0*/  LD.E R14, desc[UR36][R8.64] ;  /* 0x00000024080e7980 */ /* 0x000ea6000c101900 */
[----:B------:R-:W-:Y:S01]  /*0900*/  IMAD.WIDE R28, R2, 0x4, R20 ;  /* 0x00000004021c7825 */ /* 0x000fe200078e0214 */
[----:B------:R-:W2:Y:S04]  /*0910*/  LD.E R9, desc[UR36][R6.64+0x4] ;  /* 0x0000042406097980 */ /* 0x000ea8000c101900 */
[----:B------:R-:W4:Y:S04]  /*0920*/  LD.E R8, desc[UR36][R6.64+0x8] ;  /* 0x0000082406087980 */ /* 0x000f28000c101900 */
[----:B------:R-:W3:Y:S04]  /*0930*/  LD.E R28, desc[UR36][R28.64] ;  /* 0x000000241c1c7980 */ /* 0x000ee8000c101900 */
[----:B------:R-:W4:Y:S01]  /*0940*/  LD.E R7, desc[UR36][R20.64] ;  /* 0x0000002414077980 */ /* 0x000f22000c101900 */
[----:B------:R-:W-:-:S02]  /*0950*/  VIADD R15, R15, 0x4 ;  /* 0x000000040f0f7836 */ /* 0x000fc40000000000 */
[----:B--2---:R-:W-:-:S04]  /*0960*/  IMAD R11, R9, R14, R11 ;  /* 0x0000000e090b7224 */ /* 0x004fc800078e020b */
[----:B----4-:R-:W-:-:S04]  /*0970*/  IMAD R11, R8, R7, R11 ;  /* 0x00000007080b7224 */ /* 0x010fc800078e020b */
[----:B---3--:R-:W-:-:S07]  /*0980*/  IMAD R14, R10, R28, R11 ;  /* 0x0000001c0a0e7224 */ /* 0x008fce00078e020b */
.L_x_42:
[----:B------:R-:W-:Y:S05]  /*0990*/  BSYNC.RECONVERGENT B2 ;  /* 0x0000000000027941 */ /* 0x000fea0003800200 */
.L_x_41:
[----:B------:R-:W-:-:S13]  /*09a0*/  LOP3.LUT P0, R6, R27, 0x3, RZ, 0xc0, !PT ;  /* 0x000000031b067812 */ /* 0x000fda000780c0ff */
[----:B------:R-:W-:Y:S05]  /*09b0*/  @!P0 BRA `(.L_x_36) ;  /* 0x0000000000588947 */ /* 0x000fea0003800000 */
[----:B------:R-:W-:Y:S02]  /*09c0*/  ISETP.NE.AND P0, PT, R6, 0x1, PT ;  /* 0x000000010600780c */ /* 0x000fe40003f05270 */
[----:B------:R-:W-:-:S04]  /*09d0*/  LOP3.LUT R6, R27, 0x1, RZ, 0xc0, !PT ;  /* 0x000000011b067812 */ /* 0x000fc800078ec0ff */
[----:B------:R-:W-:-:S07]  /*09e0*/  ISETP.NE.U32.AND P1, PT, R6, 0x1, PT ;  /* 0x000000010600780c */ /* 0x000fce0003f25070 */
[-C--:B------:R-:W-:Y:S01]  /*09f0*/  @P0 IMAD R9, R2, R15.reuse, R13 ;  /* 0x0000000f02090224 */ /* 0x080fe200078e020d */
[----:B------:R-:W-:Y:S02]  /*0a00*/  @P0 IADD3 R7, PT, PT, R12, R15, RZ ;  /* 0x0000000f0c070210 */ /* 0x000fe40007ffe0ff */
[----:B------:R-:W-:Y:S01]  /*0a10*/  @P0 IADD3 R15, PT, PT, R15, 0x2, RZ ;  /* 0x000000020f0f0810 */ /* 0x000fe20007ffe0ff */
[----:B------:R-:W-:-:S04]  /*0a20*/  @P0 IMAD.WIDE R8, R9, 0x4, R16 ;  /* 0x0000000409080825 */ /* 0x000fc800078e0210 */
[----:B------:R-:W-:Y:S01]  /*0a30*/  @P0 IMAD.WIDE R6, R7, 0x4, R18 ;  /* 0x0000000407060825 */ /* 0x000fe200078e0212 */
[----:B------:R-:W2:Y:S03]  /*0a40*/  @P0 LD.E R21, desc[UR36][R8.64] ;  /* 0x0000002408150980 */ /* 0x000ea6000c101900 */
[----:B------:R-:W-:Y:S01]  /*0a50*/  @P0 IMAD.WIDE R10, R2, 0x4, R8 ;  /* 0x00000004020a0825 */ /* 0x000fe200078e0208 */
[----:B------:R-:W3:Y:S03]  /*0a60*/  @P0 LD.E R20, desc[UR36][R6.64+0x4] ;  /* 0x0000042406140980 */ /* 0x000ee6000c101900 */
[----:B------:R-:W-:Y:S02]  /*0a70*/  @!P1 IMAD.IADD R29, R12, 0x1, R15 ;  /* 0x000000010c1d9824 */ /* 0x000fe400078e020f */
[----:B------:R-:W-:Y:S01]  /*0a80*/  @!P1 IMAD R13, R2, R15, R13 ;  /* 0x0000000f020d9224 */ /* 0x000fe200078e020d */
[----:B------:R-:W3:Y:S01]  /*0a90*/  @P0 LD.E R11, desc[UR36][R10.64] ;  /* 0x000000240a0b0980 */ /* 0x000ee2000c101900 */
[----:B------:R-:W-:-:S03]  /*0aa0*/  @!P1 IMAD.WIDE R28, R29, 0x4, R18 ;  /* 0x000000041d1c9825 */ /* 0x000fc600078e0212 */
[----:B------:R-:W2:Y:S01]  /*0ab0*/  @P0 LD.E R15, desc[UR36][R6.64] ;  /* 0x00000024060f0980 */ /* 0x000ea2000c101900 */
[----:B------:R-:W-:-:S03]  /*0ac0*/  @!P1 IMAD.WIDE R12, R13, 0x4, R16 ;  /* 0x000000040d0c9825 */ /* 0x000fc600078e0210 */
[----:B------:R-:W4:Y:S04]  /*0ad0*/  @!P1 LD.E R29, desc[UR36][R28.64] ;  /* 0x000000241c1d9980 */ /* 0x000f28000c101900 */
[----:B------:R-:W4:Y:S01]  /*0ae0*/  @!P1 LD.E R12, desc[UR36][R12.64] ;  /* 0x000000240c0c9980 */ /* 0x000f22000c101900 */
[----:B--2---:R-:W-:-:S04]  /*0af0*/  @P0 IMAD R15, R15, R21, R14 ;  /* 0x000000150f0f0224 */ /* 0x004fc800078e020e */
[----:B---3--:R-:W-:-:S04]  /*0b00*/  @P0 IMAD R14, R20, R11, R15 ;  /* 0x0000000b140e0224 */ /* 0x008fc800078e020f */
[----:B----4-:R-:W-:-:S07]  /*0b10*/  @!P1 IMAD R14, R29, R12, R14 ;  /* 0x0000000c1d0e9224 */ /* 0x010fce00078e020e */
.L_x_36:
[----:B------:R-:W-:Y:S05]  /*0b20*/  BSYNC.RECONVERGENT B0 ;  /* 0x0000000000007941 */ /* 0x000fea0003800200 */
.L_x_35:
[C---:B------:R-:W-:Y:S01]  /*0b30*/  IMAD.WIDE.U32 R6, R3.reuse, 0x4, R4 ;  /* 0x0000000403067825 */ /* 0x040fe200078e0004 */
[----:B------:R-:W-:-:S04]  /*0b40*/  IADD3 R3, PT, PT, R3, 0x1, RZ ;  /* 0x0000000103037810 */ /* 0x000fc80007ffe0ff */
[----:B------:R0:W-:Y:S01]  /*0b50*/  ST.E desc[UR36][R6.64], R14 ;  /* 0x0000000e06007985 */ /* 0x0001e2000c101924 */
[----:B------:R-:W-:-:S13]  /*0b60*/  ISETP.NE.AND P0, PT, R3, R26, PT ;  /* 0x0000001a0300720c */ /* 0x000fda0003f05270 */
[----:B0-----:R-:W-:Y:S05]  /*0b70*/  @P0 BRA `(.L_x_43) ;  /* 0xfffffff400cc0947 */ /* 0x001fea000383ffff */
[----:B------:R-:W-:Y:S05]  /*0b80*/  BSYNC.RECONVERGENT B1 ;  /* 0x0000000000017941 */ /* 0x000fea0003800200 */
.L_x_34:
[----:B------:R-:W-:Y:S05]  /*0b90*/  BRA `(.L_x_33) ;  /* 0x00000008009c7947 */ /* 0x000fea0003800000 */
.L_x_31:
[----:B------:R-:W0:Y:S01]  /*0ba0*/  LDC.64 R2, c[0x0][0x380] ;  /* 0x0000e000ff027b82 */ /* 0x000e220000000a00 */
[----:B------:R-:W-:-:S04]  /*0bb0*/  IADD3 R0, PT, PT, R25, R24, RZ ;  /* 0x0000001819007210 */ /* 0x000fc80007ffe0ff */
[----:B------:R-:W-:-:S03]  /*0bc0*/  LEA R5, R0, 0xffffffff, 0x1 ;  /* 0xffffffff00057811 */ /* 0x000fc600078e08ff */
[----:B------:R-:W1:Y:S02]  /*0bd0*/  LDC.64 R8, c[0x0][0x398] ;  /* 0x0000e600ff087b82 */ /* 0x000e640000000a00 */
[----:B0-----:R-:W-:-:S06]  /*0be0*/  IMAD.WIDE R2, R5, 0x4, R2 ;  /* 0x0000000405027825 */ /* 0x001fcc00078e0202 */
[----:B------:R-:W2:Y:S01]  /*0bf0*/  LDG.E R2, desc[UR36][R2.64] ;  /* 0x0000002402027981 */ /* 0x000ea2000c1e1900 */
[----:B-1----:R-:W-:-:S05]  /*0c00*/  IMAD.WIDE R8, R25, 0x8, R8 ;  /* 0x0000000819087825 */ /* 0x002fca00078e0208 */
        /* <DEDUP_REMOVED lines=8> */
.L_x_44:
[----:B------:R-:W-:Y:S01]  /*0c90*/  ISETP.GE.AND P0, PT, R26, 0x1, PT ;  /* 0x000000011a00780c */ /* 0x000fe20003f06270 */
[----:B------:R-:W-:Y:S05]  /*0ca0*/  WARPSYNC.ALL ;  /* 0x0000000000007948 */ /* 0x000fea0003800000 */
[----:B------:R-:W-:Y:S07]  /*0cb0*/  BAR.SYNC.DEFER_BLOCKING 0x0 ;  /* 0x0000000000007b1d */ /* 0x000fee0000010000 */
[----:B------:R-:W-:Y:S05]  /*0cc0*/  @!P0 BRA `(.L_x_33) ;  /* 0x0000000800508947 */ /* 0x000fea0003800000 */
[----:B------:R-:W-:Y:S01]  /*0cd0*/  HFMA2 R15, -RZ, RZ, 0, 0 ;  /* 0x00000000ff0f7431 */ /* 0x000fe200000001ff */
[C---:B------:R-:W-:Y:S02]  /*0ce0*/  LOP3.LUT R0, R27.reuse, 0x7, RZ, 0xc0, !PT ;  /* 0x000000071b007812 */ /* 0x040fe400078ec0ff */
[----:B------:R-:W-:-:S07]  /*0cf0*/  LOP3.LUT R3, R27, 0x7ffffff8, RZ, 0xc0, !PT ;  /* 0x7ffffff81b037812 */ /* 0x000fce00078ec0ff */
.L_x_53:
[-C--:B------:R-:W-:Y:S01]  /*0d00*/  IABS R9, R2.reuse ;  /* 0x0000000200097213 */ /* 0x080fe20000000000 */
[----:B------:R-:W-:Y:S01]  /*0d10*/  BSSY.RECONVERGENT B0, `(.L_x_45) ;  /* 0x000008a000007945 */ /* 0x000fe20003800200 */
[----:B------:R-:W-:Y:S02]  /*0d20*/  IABS R11, R15 ;  /* 0x0000000f000b7213 */ /* 0x000fe40000000000 */
[----:B------:R-:W0:Y:S01]  /*0d30*/  I2F.RP R8, R9 ;  /* 0x0000000900087306 */ /* 0x000e220000209400 */
[----:B------:R-:W-:Y:S02]  /*0d40*/  IABS R12, R2 ;  /* 0x00000002000c7213 */ /* 0x000fe40000000000 */
[----:B------:R-:W-:Y:S02]  /*0d50*/  ISETP.GE.AND P3, PT, R27, 0x1, PT ;  /* 0x000000011b00780c */ /* 0x000fe40003f66270 */
[----:B------:R-:W-:-:S03]  /*0d60*/  ISETP.GE.AND P2, PT, R15, RZ, PT ;  /* 0x000000ff0f00720c */ /* 0x000fc60003f46270 */
[----:B0-----:R-:W0:Y:S02]  /*0d70*/  MUFU.RCP R8, R8 ;  /* 0x0000000800087308 */ /* 0x001e240000001000 */
[----:B0-----:R-:W-:Y:S01]  /*0d80*/  VIADD R6, R8, 0xffffffe ;  /* 0x0ffffffe08067836 */ /* 0x001fe20000000000 */
[----:B------:R-:W-:-:S05]  /*0d90*/  MOV R8, RZ ;  /* 0x000000ff00087202 */ /* 0x000fca0000000f00 */
[----:B------:R0:W1:Y:S02]  /*0da0*/  F2I.FTZ.U32.TRUNC.NTZ R7, R6 ;  /* 0x0000000600077305 */ /* 0x000064000021f000 */
[----:B0-----:R-:W-:Y:S02]  /*0db0*/  MOV R6, RZ ;  /* 0x000000ff00067202 */ /* 0x001fe40000000f00 */
[----:B-1----:R-:W-:-:S05]  /*0dc0*/  IADD3 R10, PT, PT, RZ, -R7, RZ ;  /* 0x80000007ff0a7210 */ /* 0x002fca0007ffe0ff */
[----:B------:R-:W-:-:S04]  /*0dd0*/  IMAD R13, R10, R9, RZ ;  /* 0x000000090a0d7224 */ /* 0x000fc800078e02ff */
[----:B------:R-:W-:Y:S01]  /*0de0*/  IMAD.HI.U32 R10, R7, R13, R6 ;  /* 0x0000000d070a7227 */ /* 0x000fe200078e0006 */
[----:B------:R-:W-:-:S05]  /*0df0*/  IADD3 R7, PT, PT, RZ, -R12, RZ ;  /* 0x8000000cff077210 */ /* 0x000fca0007ffe0ff */
[----:B------:R-:W-:-:S04]  /*0e00*/  IMAD.HI.U32 R6, R10, R11, RZ ;  /* 0x0000000b0a067227 */ /* 0x000fc800078e00ff */
[----:B------:R-:W-:-:S05]  /*0e10*/  IMAD R10, R6, R7, R11 ;  /* 0x00000007060a7224 */ /* 0x000fca00078e020b */
[----:B------:R-:W-:-:S13]  /*0e20*/  ISETP.GT.U32.AND P0, PT, R9, R10, PT ;  /* 0x0000000a0900720c */ /* 0x000fda0003f04070 */
[----:B------:R-:W-:-:S05]  /*0e30*/  @!P0 IMAD.IADD R10, R10, 0x1, -R9 ;  /* 0x000000010a0a8824 */ /* 0x000fca00078e0a09 */
[----:B------:R-:W-:Y:S02]  /*0e40*/  ISETP.GT.U32.AND P1, PT, R9, R10, PT ;  /* 0x0000000a0900720c */ /* 0x000fe40003f24070 */
[----:B------:R-:W-:-:S04]  /*0e50*/  IADD3 R7, PT, PT, R10, -R9, RZ ;  /* 0x800000090a077210 */ /* 0x000fc80007ffe0ff */
[----:B------:R-:W-:-:S04]  /*0e60*/  SEL R7, R7, R10, !P1 ;  /* 0x0000000a07077207 */ /* 0x000fc80004800000 */
[----:B------:R-:W-:Y:S01]  /*0e70*/  @!P2 IADD3 R7, PT, PT, -R7, RZ, RZ ;  /* 0x000000ff0707a210 */ /* 0x000fe20007ffe1ff */
[----:B------:R-:W-:Y:S06]  /*0e80*/  @!P3 BRA `(.L_x_46) ;  /* 0x0000000400c8b947 */ /* 0x000fec0003800000 */
[----:B------:R-:W-:Y:S01]  /*0e90*/  ISETP.GE.U32.AND P1, PT, R10, R9, PT ;  /* 0x000000090a00720c */ /* 0x000fe20003f26070 */
[----:B------:R-:W-:Y:S01]  /*0ea0*/  @!P0 VIADD R6, R6, 0x1 ;  /* 0x0000000106068836 */ /* 0x000fe20000000000 */
[-C--:B------:R-:W-:Y:S01]  /*0eb0*/  LOP3.LUT R8, R15, R2.reuse, RZ, 0x3c, !PT ;  /* 0x000000020f087212 */ /* 0x080fe200078e3cff */
[----:B------:R-:W-:Y:S01]  /*0ec0*/  BSSY.RECONVERGENT B1, `(.L_x_47) ;  /* 0x000003b000017945 */ /* 0x000fe20003800200 */
[----:B------:R-:W-:Y:S02]  /*0ed0*/  ISETP.GE.U32.AND P0, PT, R27, 0x8, PT ;  /* 0x000000081b00780c */ /* 0x000fe40003f06070 */
[----:B------:R-:W-:Y:S01]  /*0ee0*/  ISETP.GE.AND P2, PT, R8, RZ, PT ;  /* 0x000000ff0800720c */ /* 0x000fe20003f46270 */
[----:B------:R-:W-:Y:S01]  /*0ef0*/  IMAD.MOV.U32 R8, RZ, RZ, RZ ;  /* 0x000000ffff087224 */ /* 0x000fe200078e00ff */
[----:B------:R-:W-:Y:S02]  /*0f00*/  LOP3.LUT R29, RZ, R2, RZ, 0x33, !PT ;  /* 0x00000002ff1d7212 */ /* 0x000fe400078e33ff */
[----:B------:R-:W-:-:S03]  /*0f10*/  MOV R21, RZ ;  /* 0x000000ff00157202 */ /* 0x000fc60000000f00 */
[----:B------:R-:W-:Y:S02]  /*0f20*/  @P1 IADD3 R6, PT, PT, R6, 0x1, RZ ;  /* 0x0000000106061810 */ /* 0x000fe40007ffe0ff */
[----:B------:R-:W-:-:S04]  /*0f30*/  ISETP.NE.AND P1, PT, R2, RZ, PT ;  /* 0x000000ff0200720c */ /* 0x000fc80003f25270 */
[----:B------:R-:W-:-:S04]  /*0f40*/  @!P2 IADD3 R6, PT, PT, -R6, RZ, RZ ;  /* 0x000000ff0606a210 */ /* 0x000fc80007ffe1ff */
[C---:B------:R-:W-:Y:S02]  /*0f50*/  SEL R14, R29.reuse, R6, !P1 ;  /* 0x000000061d0e7207 */ /* 0x040fe40004800000 */
[----:B------:R-:W-:-:S03]  /*0f60*/  SEL R29, R29, R7, !P1 ;  /* 0x000000071d1d7207 */ /* 0x000fc60004800000 */
[----:B------:R-:W-:Y:S01]  /*0f70*/  IMAD R14, R27, R14, RZ ;  /* 0x0000000e1b0e7224 */ /* 0x000fe200078e02ff */
[----:B------:R-:W-:Y:S06]  /*0f80*/  @!P0 BRA `(.L_x_48) ;  /* 0x0000000000b88947 */ /* 0x000fec0003800000 */
[----:B------:R-:W-:Y:S01]  /*0f90*/  LOP3.LUT R28, R27, 0x7ffffff8, RZ, 0xc0, !PT ;  /* 0x7ffffff81b1c7812 */ /* 0x000fe200078ec0ff */
[----:B------:R-:W-:Y:S01]  /*0fa0*/  HFMA2 R8, -RZ, RZ, 0, 0 ;  /* 0x00000000ff087431 */ /* 0x000fe200000001ff */
[----:B------:R-:W-:Y:S01]  /*0fb0*/  BSSY.RECONVERGENT B2, `(.L_x_49) ;  /* 0x000002a000027945 */ /* 0x000fe20003800200 */
[----:B------:R-:W-:Y:S02]  /*0fc0*/  MOV R21, R14 ;  /* 0x0000000e00157202 */ /* 0x000fe40000000f00 */
[----:B------:R-:W-:Y:S01]  /*0fd0*/  MOV R20, R29 ;  /* 0x0000001d00147202 */ /* 0x000fe20000000f00 */
[----:B------:R-:W-:-:S07]  /*0fe0*/  IMAD.MOV R28, RZ, RZ, -R28 ;  /* 0x000000ffff1c7224 */ /* 0x000fce00078e0a1c */
.L_x_50:
[----:B------:R-:W-:-:S04]  /*0ff0*/  IMAD.WIDE R6, R21, 0x4, R18 ;  /* 0x0000000415067825 */ /* 0x000fc800078e0212 */
[----:B------:R-:W-:Y:S01]  /*1000*/  IMAD.WIDE R10, R20, 0x4, R16 ;  /* 0x00000004140a7825 */ /* 0x000fe200078e0210 */
[----:B------:R-:W2:Y:S04]  /*1010*/  LD.E R9, desc[UR36][R6.64] ;  /* 0x0000002406097980 */ /* 0x000ea8000c101900 */
[----:B------:R0:W2:Y:S02]  /*1020*/  LD.E R12, desc[UR36][R10.64] ;  /* 0x000000240a0c7980 */ /* 0x0000a4000c101900 */
[----:B0-----:R-:W-:-:S04]  /*1030*/  IMAD.WIDE R10, R2, 0x4, R10 ;  /* 0x00000004020a7825 */ /* 0x001fc800078e020a */
[----:B--2---:R-:W-:Y:S02]  /*1040*/  IMAD R8, R9, R12, R8 ;  /* 0x0000000c09087224 */ /* 0x004fe400078e0208 */
[----:B------:R-:W2:Y:S04]  /*1050*/  LD.E R9, desc[UR36][R6.64+0x4] ;  /* 0x0000042406097980 */ /* 0x000ea8000c101900 */
[----:B------:R-:W2:Y:S02]  /*1060*/  LD.E R12, desc[UR36][R10.64] ;  /* 0x000000240a0c7980 */ /* 0x000ea4000c101900 */
[----:B--2---:R-:W-:Y:S02]  /*1070*/  IMAD R8, R9, R12, R8 ;  /* 0x0000000c09087224 */ /* 0x004fe400078e0208 */
[----:B------:R-:W-:Y:S01]  /*1080*/  IMAD.WIDE R12, R2, 0x4, R10 ;  /* 0x00000004020c7825 */ /* 0x000fe200078e020a */
[----:B------:R-:W2:Y:S04]  /*1090*/  LD.E R9, desc[UR36][R6.64+0x8] ;  /* 0x0000082406097980 */ /* 0x000ea8000c101900 */
[----:B------:R-:W2:Y:S04]  /*10a0*/  LD.E R10, desc[UR36][R12.64] ;  /* 0x000000240c0a7980 */ /* 0x000ea8000c101900 */
[----:B------:R-:W3:Y:S01]  /*10b0*/  LD.E R11, desc[UR36][R6.64+0xc] ;  /* 0x00000c24060b7980 */ /* 0x000ee2000c101900 */
[----:B--2---:R-:W-:-:S02]  /*10c0*/  IMAD R10, R9, R10, R8 ;  /* 0x0000000a090a7224 */ /* 0x004fc400078e0208 */
[C---:B------:R-:W-:Y:S02]  /*10d0*/  IMAD.WIDE R8, R2.reuse, 0x4, R12 ;  /* 0x0000000402087825 */ /* 0x040fe400078e020c */
[----:B------:R-:W2:Y:S04]  /*10e0*/  LD.E R13, desc[UR36][R6.64+0x14] ;  /* 0x00001424060d7980 */ /* 0x000ea8000c101900 */
[----:B------:R0:W3:Y:S02]  /*10f0*/  LD.E R12, desc[UR36][R8.64] ;  /* 0x00000024080c7980 */ /* 0x0000e4000c101900 */
[----:B0-----:R-:W-:-:S04]  /*1100*/  IMAD.WIDE R8, R2, 0x4, R8 ;  /* 0x0000000402087825 */ /* 0x001fc800078e0208 */
[----:B---3--:R-:W-:Y:S02]  /*1110*/  IMAD R10, R11, R12, R10 ;  /* 0x0000000c0b0a7224 */ /* 0x008fe400078e020a */
[----:B------:R-:W3:Y:S04]  /*1120*/  LD.E R11, desc[UR36][R6.64+0x10] ;  /* 0x00001024060b7980 */ /* 0x000ee8000c101900 */
[----:B------:R-:W3:Y:S02]  /*1130*/  LD.E R12, desc[UR36][R8.64] ;  /* 0x00000024080c7980 */ /* 0x000ee4000c101900 */
[----:B---3--:R-:W-:Y:S02]  /*1140*/  IMAD R12, R11, R12, R10 ;  /* 0x0000000c0b0c7224 */ /* 0x008fe400078e020a */
[----:B------:R-:W-:-:S02]  /*1150*/  IMAD.WIDE R10, R2, 0x4, R8 ;  /* 0x00000004020a7825 */ /* 0x000fc400078e0208 */
[----:B------:R-:W3:Y:S04]  /*1160*/  LD.E R9, desc[UR36][R6.64+0x1c] ;  /* 0x00001c2406097980 */ /* 0x000ee8000c101900 */
[----:B------:R-:W2:Y:S01]  /*1170*/  LD.E R8, desc[UR36][R10.64] ;  /* 0x000000240a087980 */ /* 0x000ea2000c101900 */
[----:B------:R-:W-:Y:S01]  /*1180*/  IADD3 R28, PT, PT, R28, 0x8, RZ ;  /* 0x000000081c1c7810 */ /* 0x000fe20007ffe0ff */
[----:B--2---:R-:W-:Y:S02]  /*1190*/  IMAD R8, R13, R8, R12 ;  /* 0x000000080d087224 */ /* 0x004fe400078e020c */
[C---:B------:R-:W-:Y:S02]  /*11a0*/  IMAD.WIDE R12, R2.reuse, 0x4, R10 ;  /* 0x00000004020c7825 */ /* 0x040fe400078e020a */
[----:B------:R-:W2:Y:S04]  /*11b0*/  LD.E R11, desc[UR36][R6.64+0x18] ;  /* 0x00001824060b7980 */ /* 0x000ea8000c101900 */
[----:B------:R0:W2:Y:S02]  /*11c0*/  LD.E R10, desc[UR36][R12.64] ;  /* 0x000000240c0a7980 */ /* 0x0000a4000c101900 */
[----:B0-----:R-:W-:-:S06]  /*11d0*/  IMAD.WIDE R12, R2, 0x4, R12 ;  /* 0x00000004020c7825 */ /* 0x001fcc00078e020c */
[----:B------:R-:W3:Y:S01]  /*11e0*/  LD.E R12, desc[UR36][R12.64] ;  /* 0x000000240c0c7980 */ /* 0x000ee2000c101900 */
[----:B------:R-:W-:Y:S02]  /*11f0*/  ISETP.NE.AND P0, PT, R28, RZ, PT ;  /* 0x000000ff1c00720c */ /* 0x000fe40003f05270 */
[----:B------:R-:W-:Y:S02]  /*1200*/  LEA R20, R2, R20, 0x3 ;  /* 0x0000001402147211 */ /* 0x000fe400078e18ff */
[----:B------:R-:W-:Y:S01]  /*1210*/  IADD3 R21, PT, PT, R21, 0x8, RZ ;  /* 0x0000000815157810 */ /* 0x000fe20007ffe0ff */
[----:B--2---:R-:W-:-:S04]  /*1220*/  IMAD R8, R11, R10, R8 ;  /* 0x0000000a0b087224 */ /* 0x004fc800078e0208 */
[----:B---3--:R-:W-:-:S04]  /*1230*/  IMAD R8, R9, R12, R8 ;  /* 0x0000000c09087224 */ /* 0x008fc800078e0208 */
[----:B------:R-:W-:Y:S05]  /*1240*/  @P0 BRA `(.L_x_50) ;  /* 0xfffffffc00680947 */ /* 0x000fea000383ffff */
[----:B------:R-:W-:Y:S05]  /*1250*/  BSYNC.RECONVERGENT B2 ;  /* 0x0000000000027941 */ /* 0x000fea0003800200 */
.L_x_49:
[----:B------:R-:W-:-:S07]  /*1260*/  IMAD.MOV.U32 R21, RZ, RZ, R3 ;  /* 0x000000ffff157224 */ /* 0x000fce00078e0003 */
.L_x_48:
[----:B------:R-:W-:Y:S05]  /*1270*/  BSYNC.RECONVERGENT B1 ;  /* 0x0000000000017941 */ /* 0x000fea0003800200 */
.L_x_47:
[----:B------:R-:W-:-:S13]  /*1280*/  ISETP.NE.AND P0, PT, R0, RZ, PT ;  /* 0x000000ff0000720c */ /* 0x000fda0003f05270 */
[----:B------:R-:W-:Y:S05]  /*1290*/  @!P0 BRA `(.L_x_46) ;  /* 0x0000000000c48947 */ /* 0x000fea0003800000 */
[----:B------:R-:W-:Y:S01]  /*12a0*/  IADD3 R6, PT, PT, R0, -0x1, RZ ;  /* 0xffffffff00067810 */ /* 0x000fe20007ffe0ff */
[----:B------:R-:W-:Y:S03]  /*12b0*/  BSSY.RECONVERGENT B1, `(.L_x_51) ;  /* 0x0000017000017945 */ /* 0x000fe60003800200 */
[----:B------:R-:W-:-:S13]  /*12c0*/  ISETP.GE.U32.AND P0, PT, R6, 0x3, PT ;  /* 0x000000030600780c */ /* 0x000fda0003f06070 */
[----:B------:R-:W-:Y:S05]  /*12d0*/  @!P0 BRA `(.L_x_52) ;  /* 0x0000000000508947 */ /* 0x000fea0003800000 */
[-C--:B------:R-:W-:Y:S01]  /*12e0*/  IMAD R13, R2, R21.reuse, R29 ;  /* 0x00000015020d7224 */ /* 0x080fe200078e021d */
[----:B------:R-:W-:-:S03]  /*12f0*/  IADD3 R11, PT, PT, R14, R21, RZ ;  /* 0x000000150e0b7210 */ /* 0x000fc60007ffe0ff */
[----:B------:R-:W-:-:S04]  /*1300*/  IMAD.WIDE R12, R13, 0x4, R16 ;  /* 0x000000040d0c7825 */ /* 0x000fc800078e0210 */
[----:B------:R-:W-:Y:S01]  /*1310*/  IMAD.WIDE R10, R11, 0x4, R18 ;  /* 0x000000040b0a7825 */ /* 0x000fe200078e0212 */
[----:B------:R-:W2:Y:S03]  /*1320*/  LD.E R9, desc[UR36][R12.64] ;  /* 0x000000240c097980 */ /* 0x000ea6000c101900 */
[----:B------:R-:W-:Y:S01]  /*1330*/  IMAD.WIDE R6, R2, 0x4, R12 ;  /* 0x0000000402067825 */ /* 0x000fe200078e020c */
[----:B------:R-:W3:Y:S04]  /*1340*/  LD.E R20, desc[UR36][R10.64+0x4] ;  /* 0x000004240a147980 */ /* 0x000ee8000c101900 */
[----:B------:R-:W3:Y:S04]  /*1350*/  LD.E R28, desc[UR36][R6.64] ;  /* 0x00000024061c7980 */ /* 0x000ee8000c101900 */
[----:B------:R-:W2:Y:S02]  /*1360*/  LD.E R12, desc[UR36][R10.64] ;  /* 0x000000240a0c7980 */ /* 0x000ea4000c101900 */
[----:B--2---:R-:W-:-:S02]  /*1370*/  IMAD R13, R12, R9, R8 ;  /* 0x000000090c0d7224 */ /* 0x004fc400078e0208 */
[----:B------:R-:W-:-:S04]  /*1380*/  IMAD.WIDE R8, R2, 0x4, R6 ;  /* 0x0000000402087825 */ /* 0x000fc800078e0206 */
[----:B---3--:R-:W-:Y:S02]  /*1390*/  IMAD R28, R20, R28, R13 ;  /* 0x0000001c141c7224 */ /* 0x008fe400078e020d */
[----:B------:R-:W2:Y:S01]  /*13a0*/  LD.E R20, desc[UR36][R8.64] ;  /* 0x0000002408147980 */ /* 0x000ea2000c101900 */
[----:B------:R-:W-:-:S03]  /*13b0*/  IMAD.WIDE R6, R2, 0x4, R8 ;  /* 0x0000000402067825 */ /* 0x000fc600078e0208 */
[----:B------:R-:W3:Y:S04]  /*13c0*/  LD.E R13, desc[UR36][R10.64+0xc] ;  /* 0x00000c240a0d7980 */ /* 0x000ee8000c101900 */
[----:B------:R-:W3:Y:S04]  /*13d0*/  LD.E R12, desc[UR36][R6.64] ;  /* 0x00000024060c7980 */ /* 0x000ee8000c101900 */
[----:B------:R-:W2:Y:S01]  /*13e0*/  LD.E R9, desc[UR36][R10.64+0x8] ;  /* 0x000008240a097980 */ /* 0x000ea2000c101900 */
[----:B------:R-:W-:Y:S01]  /*13f0*/  IADD3 R21, PT, PT, R21, 0x4, RZ ;  /* 0x0000000415157810 */ /* 0x000fe20007ffe0ff */
[----:B--2---:R-:W-:-:S04]  /*1400*/  IMAD R20, R9, R20, R28 ;  /* 0x0000001409147224 */ /* 0x004fc800078e021c */
[----:B---3--:R-:W-:-:S07]  /*1410*/  IMAD R8, R13, R12, R20 ;  /* 0x0000000c0d087224 */ /* 0x008fce00078e0214 */
.L_x_52:
[----:B------:R-:W-:Y:S05]  /*1420*/  BSYNC.RECONVERGENT B1 ;  /* 0x0000000000017941 */ /* 0x000fea0003800200 */
.L_x_51:
[----:B------:R-:W-:-:S13]  /*1430*/  LOP3.LUT P0, R6, R27, 0x3, RZ, 0xc0, !PT ;  /* 0x000000031b067812 */ /* 0x000fda000780c0ff */
[----:B------:R-:W-:Y:S05]  /*1440*/  @!P0 BRA `(.L_x_46) ;  /* 0x0000000000588947 */ /* 0x000fea0003800000 */
[----:B------:R-:W-:Y:S02]  /*1450*/  ISETP.NE.AND P0, PT, R6, 0x1, PT ;  /* 0x000000010600780c */ /* 0x000fe40003f05270 */
[----:B------:R-:W-:-:S04]  /*1460*/  LOP3.LUT R6, R27, 0x1, RZ, 0xc0, !PT ;  /* 0x000000011b067812 */ /* 0x000fc800078ec0ff */
[----:B------:R-:W-:-:S07]  /*1470*/  ISETP.NE.U32.AND P1, PT, R6, 0x1, PT ;  /* 0x000000010600780c */ /* 0x000fce0003f25070 */
[----:B------:R-:W-:Y:S02]  /*1480*/  @P0 IMAD R7, R2, R21, R29 ;  /* 0x0000001502070224 */ /* 0x000fe400078e021d */
[----:B------:R-:W-:Y:S01]  /*1490*/  @P0 IMAD.IADD R11, R14, 0x1, R21 ;  /* 0x000000010e0b0824 */ /* 0x000fe200078e0215 */
[----:B------:R-:W-:Y:S01]  /*14a0*/  @P0 IADD3 R21, PT, PT, R21, 0x2, RZ ;  /* 0x0000000215150810 */ /* 0x000fe20007ffe0ff */
[----:B------:R-:W-:-:S04]  /*14b0*/  @P0 IMAD.WIDE R6, R7, 0x4, R16 ;  /* 0x0000000407060825 */ /* 0x000fc800078e0210 */
[----:B------:R-:W-:Y:S01]  /*14c0*/  @P0 IMAD.WIDE R10, R11, 0x4, R18 ;  /* 0x000000040b0a0825 */ /* 0x000fe200078e0212 */
[-C--:B------:R-:W-:Y:S01]  /*14d0*/  @!P1 IADD3 R14, PT, PT, R14, R21.reuse, RZ ;  /* 0x000000150e0e9210 */ /* 0x080fe20007ffe0ff */
[----:B------:R0:W2:Y:S02]  /*14e0*/  @P0 LD.E R28, desc[UR36][R6.64] ;  /* 0x00000024061c0980 */ /* 0x0000a4000c101900 */
[C---:B------:R-:W-:Y:S02]  /*14f0*/  @P0 IMAD.WIDE R12, R2.reuse, 0x4, R6 ;  /* 0x00000004020c0825 */ /* 0x040fe400078e0206 */
[----:B------:R-:W2:Y:S02]  /*1500*/  @P0 LD.E R9, desc[UR36][R10.64] ;  /* 0x000000240a090980 */ /* 0x000ea4000c101900 */
[----:B------:R-:W-:Y:S02]  /*1510*/  @!P1 IMAD R21, R2, R21, R29 ;  /* 0x0000001502159224 */ /* 0x000fe400078e021d */
[----:B------:R-:W3:Y:S02]  /*1520*/  @P0 LD.E R13, desc[UR36][R12.64] ;  /* 0x000000240c0d0980 */ /* 0x000ee4000c101900 */
[----:B------:R-:W-:-:S04]  /*1530*/  @!P1 IMAD.WIDE R20, R21, 0x4, R16 ;  /* 0x0000000415149825 */ /* 0x000fc800078e0210 */
[----:B0-----:R-:W-:Y:S01]  /*1540*/  @!P1 IMAD.WIDE R6, R14, 0x4, R18 ;  /* 0x000000040e069825 */ /* 0x001fe200078e0212 */
[----:B------:R-:W3:Y:S04]  /*1550*/  @P0 LD.E R10, desc[UR36][R10.64+0x4] ;  /* 0x000004240a0a0980 */ /* 0x000ee8000c101900 */
[----:B------:R-:W4:Y:S04]  /*1560*/  @!P1 LD.E R29, desc[UR36][R6.64] ;  /* 0x00000024061d9980 */ /* 0x000f28000c101900 */
[----:B------:R-:W4:Y:S01]  /*1570*/  @!P1 LD.E R20, desc[UR36][R20.64] ;  /* 0x0000002414149980 */ /* 0x000f22000c101900 */
[----:B--2---:R-:W-:-:S04]  /*1580*/  @P0 IMAD R9, R9, R28, R8 ;  /* 0x0000001c09090224 */ /* 0x004fc800078e0208 */
[----:B---3--:R-:W-:-:S04]  /*1590*/  @P0 IMAD R8, R10, R13, R9 ;  /* 0x0000000d0a080224 */ /* 0x008fc800078e0209 */
[----:B----4-:R-:W-:-:S07]  /*15a0*/  @!P1 IMAD R8, R29, R20, R8 ;  /* 0x000000141d089224 */ /* 0x010fce00078e0208 */
.L_x_46:
[----:B------:R-:W-:Y:S05]  /*15b0*/  BSYNC.RECONVERGENT B0 ;  /* 0x0000000000007941 */ /* 0x000fea0003800200 */
.L_x_45:
[C---:B------:R-:W-:Y:S01]  /*15c0*/  IMAD.WIDE.U32 R6, R15.reuse, 0x4, R4 ;  /* 0x000000040f067825 */ /* 0x040fe200078e0004 */
[----:B------:R-:W-:-:S04]  /*15d0*/  IADD3 R15, PT, PT, R15, 0x1, RZ ;  /* 0x000000010f0f7810 */ /* 0x000fc80007ffe0ff */
[----:B------:R0:W-:Y:S01]  /*15e0*/  ST.E desc[UR36][R6.64], R8 ;  /* 0x0000000806007985 */ /* 0x0001e2000c101924 */
[----:B------:R-:W-:-:S13]  /*15f0*/  ISETP.NE.AND P0, PT, R15, R26, PT ;  /* 0x0000001a0f00720c */ /* 0x000fda0003f05270 */
[----:B0-----:R-:W-:Y:S05]  /*1600*/  @P0 BRA `(.L_x_53) ;  /* 0xfffffff400bc0947 */ /* 0x001fea000383ffff */
.L_x_33:
[----:B------:R-:W0:Y:S01]  /*1610*/  LDC.64 R6, c[0x0][0x398] ;  /* 0x0000e600ff067b82 */ /* 0x000e220000000a00 */
[----:B------:R-:W-:Y:S05]  /*1620*/  WARPSYNC.ALL ;  /* 0x0000000000007948 */ /* 0x000fea0003800000 */
[----:B------:R-:W-:Y:S02]  /*1630*/  IMAD.MOV.U32 R27, RZ, RZ, R2 ;  /* 0x000000ffff1b7224 */ /* 0x000fe400078e0002 */
[----:B0-----:R-:W-:-:S05]  /*1640*/  IMAD.WIDE R6, R25, 0x8, R6 ;  /* 0x0000000819067825 */ /* 0x001fca00078e0206 */
[----:B------:R0:W-:Y:S01]  /*1650*/  STG.E.64 desc[UR36][R6.64], R4 ;  /* 0x0000000406007986 */ /* 0x0001e2000c101b24 */
[----:B------:R-:W-:Y:S06]  /*1660*/  BAR.SYNC.DEFER_BLOCKING 0x0 ;  /* 0x0000000000007b1d */ /* 0x000fec0000010000 */
.L_x_30:
[----:B------:R-:W1:Y:S01]  /*1670*/  LDCU UR4, c[0x0][0x3a0] ;  /* 0x00007400ff0477ac */ /* 0x000e620008000800 */
[----:B------:R-:W-:Y:S02]  /*1680*/  IADD3 R24, PT, PT, R24, 0x1, RZ ;  /* 0x0000000118187810 */ /* 0x000fe40007ffe0ff */
[----:B------:R-:W-:-:S04]  /*1690*/  IADD3 R22, PT, PT, R22, -0x2, RZ ;  /* 0xfffffffe16167810 */ /* 0x000fc80007ffe0ff */
[----:B------:R-:W-:-:S04]  /*16a0*/  LEA.HI R0, R22, R22, RZ, 0x1 ;  /* 0x0000001616007211 */ /* 0x000fc800078f08ff */
[----:B------:R-:W-:-:S04]  /*16b0*/  LOP3.LUT R3, R0, 0xfffffffe, RZ, 0xc0, !PT ;  /* 0xfffffffe00037812 */ /* 0x000fc800078ec0ff */
[----:B------:R-:W-:Y:S02]  /*16c0*/  IADD3 R3, PT, PT, R22, -R3, RZ ;  /* 0x8000000316037210 */ /* 0x000fe40007ffe0ff */
[----:B-1----:R-:W-:Y:S02]  /*16d0*/  ISETP.NE.AND P0, PT, R24, UR4, PT ;  /* 0x0000000418007c0c */ /* 0x002fe4000bf05270 */
[----:B------:R-:W-:-:S11]  /*16e0*/  LEA.HI.SX32 R22, R0, R3, 0x1f ;  /* 0x0000000300167211 */ /* 0x000fd600078ffaff */
[----:B------:R-:W-:Y:S05]  /*16f0*/  @P0 BRA `(.L_x_54) ;  /* 0xffffffe800880947 */ /* 0x000fea000383ffff */
.L_x_29:
[----:B------:R-:W-:Y:S05]  /*1700*/  WARPSYNC.ALL ;  /* 0x0000000000007948 */ /* 0x000fea0003800000 */
[----:B------:R-:W-:Y:S01]  /*1710*/  BAR.SYNC.DEFER_BLOCKING 0x0 ;  /* 0x0000000000007b1d */ /* 0x000fe20000010000 */
[----:B------:R-:W-:-:S13]  /*1720*/  ISETP.NE.AND P0, PT, R25, 0x1, PT ;  /* 0x000000011900780c */ /* 0x000fda0003f05270 */
[----:B------:R-:W-:Y:S05]  /*1730*/  @P0 EXIT ;  /* 0x000000000000094d */ /* 0x000fea0003800000 */
[----:B0-----:R-:W0:Y:S02]  /*1740*/  LDC.64 R4, c[0x0][0x398] ;  /* 0x0000e600ff047b82 */ /* 0x001e240000000a00 */
[----:B0-----:R-:W2:Y:S04]  /*1750*/  LDG.E.64 R2, desc[UR36][R4.64+0x8] ;  /* 0x0000082404027981 */ /* 0x001ea8000c1e1b00 */
[----:B--2---:R-:W-:Y:S01]  /*1760*/  STG.E.64 desc[UR36][R4.64], R2 ;  /* 0x0000000204007986 */ /* 0x004fe2000c101b24 */
[----:B------:R-:W-:Y:S05]  /*1770*/  EXIT ;  /* 0x000000000000794d */ /* 0x000fea0003800000 */
.L_x_55:
        /* <DEDUP_REMOVED lines=16> */
.L_x_70:


//--------------------- .text._Z7parMat2PiiPS_S0_i --------------------------
	.section	.text._Z7parMat2PiiPS_S0_i,"ax",@progbits
	.align	128
        .global         _Z7parMat2PiiPS_S0_i
        .type           _Z7parMat2PiiPS_S0_i,@function
        .size           _Z7parMat2PiiPS_S0_i,(.L_x_71 - _Z7parMat2PiiPS_S0_i)
        .other          _Z7parMat2PiiPS_S0_i,@"STO_CUDA_ENTRY STV_DEFAULT"
_Z7parMat2PiiPS_S0_i:
.text._Z7parMat2PiiPS_S0_i:
[----:B------:R-:W0:Y:S08]  /*0000*/  LDC R1, c[0x0][0x37c] ;  /* 0x0000df00ff017b82 */ /* 0x000e300000000800 */
[----:B------:R-:W1:Y:S01]  /*0010*/  LDC.64 R10, c[0x0][0x380] ;  /* 0x0000e000ff0a7b82 */ /* 0x000e620000000a00 */
[----:B------:R-:W1:Y:S07]  /*0020*/  LDCU.64 UR36, c[0x0][0x358] ;  /* 0x00006b00ff2477ac */ /* 0x000e6e0008000a00 */
[----:B------:R-:W2:Y:S01]  /*0030*/  LDC.64 R6, c[0x0][0x390] ;  /* 0x0000e400ff067b82 */ /* 0x000ea20000000a00 */
[----:B-1----:R-:W3:Y:S04]  /*0040*/  LDG.E R2, desc[UR36][R10.64] ;  /* 0x000000240a027981 */ /* 0x002ee8000c1e1900 */
[----:B------:R-:W3:Y:S04]  /*0050*/  LDG.E R23, desc[UR36][R10.64+0x8] ;  /* 0x000008240a177981 */ /* 0x000ee8000c1e1900 */
[----:B------:R1:W5:Y:S04]  /*0060*/  LDG.E R22, desc[UR36][R10.64+0x4] ;  /* 0x000004240a167981 */ /* 0x000368000c1e1900 */
[----:B--2---:R1:W5:Y:S04]  /*0070*/  LDG.E.64 R18, desc[UR36][R6.64] ;  /* 0x0000002406127981 */ /* 0x004368000c1e1b00 */
[----:B------:R1:W5:Y:S01]  /*0080*/  LDG.E.64 R16, desc[UR36][R6.64+0x8] ;  /* 0x0000082406107981 */ /* 0x000362000c1e1b00 */
[----:B------:R-:W-:-:S04]  /*0090*/  MOV R0, 0x0 ;  /* 0x0000000000007802 */ /* 0x000fc80000000f00 */
[----:B------:R1:W2:Y:S01]  /*00a0*/  LDC.64 R8, c[0x4][R0] ;  /* 0x0100000000087b82 */ /* 0x0002a20000000a00 */
[----:B---3--:R-:W-:-:S04]  /*00b0*/  IMAD R2, R2, R23, RZ ;  /* 0x0000001702027224 */ /* 0x008fc800078e02ff */
[----:B012---:R-:W-:-:S07]  /*00c0*/  IMAD.WIDE R4, R2, 0x4, RZ ;  /* 0x0000000402047825 */ /* 0x007fce00078e02ff */
[----:B------:R-:W-:-:S07]  /*00d0*/  LEPC R20, `(.L_x_56) ;  /* 0x000000001014794e */ /* 0x000fce0000000000 */
[----:B-----5:R-:W-:Y:S05]  /*00e0*/  CALL.ABS.NOINC R8 ;  /* 0x0000000008007343 */ /* 0x020fea0003c00000 */
.L_x_56:
[----:B------:R-:W-:-:S13]  /*00f0*/  ISETP.GE.AND P0, PT, R2, 0x1, PT ;  /* 0x000000010200780c */ /* 0x000fda0003f06270 */
[----:B------:R-:W-:Y:S05]  /*0100*/  @!P0 BRA `(.L_x_57) ;  /* 0x0000000800d48947 */ /* 0x000fea0003800000 */
[----:B------:R-:W-:-:S13]  /*0110*/  ISETP.GE.AND P0, PT, R22, 0x1, PT ;  /* 0x000000011600780c */ /* 0x000fda0003f06270 */
[----:B------:R-:W-:Y:S05]  /*0120*/  @!P0 BRA `(.L_x_58) ;  /* 0x0000000800288947 */ /* 0x000fea0003800000 */
[C---:B------:R-:W-:Y:S01]  /*0130*/  LOP3.LUT R0, R22.reuse, 0x7ffffff8, RZ, 0xc0, !PT ;  /* 0x7ffffff816007812 */ /* 0x040fe200078ec0ff */
[----:B------:R-:W-:Y:S01]  /*0140*/  HFMA2 R6, -RZ, RZ, 0, 0 ;  /* 0x00000000ff067431 */ /* 0x000fe200000001ff */
[----:B------:R-:W-:Y:S01]  /*0150*/  BSSY.RECONVERGENT B0, `(.L_x_59) ;  /* 0x0000086000007945 */ /* 0x000fe20003800200 */
[----:B------:R-:W-:Y:S02]  /*0160*/  LOP3.LUT R3, R22, 0x7, RZ, 0xc0, !PT ;  /* 0x0000000716037812 */ /* 0x000fe400078ec0ff */
[----:B------:R-:W-:-:S07]  /*0170*/  IADD3 R7, PT, PT, -R0, RZ, RZ ;  /* 0x000000ff00077210 */ /* 0x000fce0007ffe1ff */
.L_x_65:
[-C--:B------:R-:W-:Y:S02]  /*0180*/  IABS R10, R23.reuse ;  /* 0x00000017000a7213 */ /* 0x080fe40000000000 */
[----:B------:R-:W-:Y:S02]  /*0190*/  IABS R12, R6 ;  /* 0x00000006000c7213 */ /* 0x000fe40000000000 */
[----:B------:R-:W0:Y:S01]  /*01a0*/  I2F.RP R11, R10 ;  /* 0x0000000a000b7306 */ /* 0x000e220000209400 */
[----:B------:R-:W-:Y:S02]  /*01b0*/  IABS R14, R23 ;  /* 0x00000017000e7213 */ /* 0x000fe40000000000 */
[----:B------:R-:W-:-:S05]  /*01c0*/  MOV R29, RZ ;  /* 0x000000ff001d7202 */ /* 0x000fca0000000f00 */
[----:B0-----:R-:W0:Y:S02]  /*01d0*/  MUFU.RCP R11, R11 ;  /* 0x0000000b000b7308 */ /* 0x001e240000001000 */
[----:B0-----:R-:W-:Y:S02]  /*01e0*/  VIADD R8, R11, 0xffffffe ;  /* 0x0ffffffe0b087836 */ /* 0x001fe40000000000 */
[----:B------:R-:W-:-:S04]  /*01f0*/  IMAD.MOV R11, RZ, RZ, -R14 ;  /* 0x000000ffff0b7224 */ /* 0x000fc800078e0a0e */
[----:B------:R0:W1:Y:S02]  /*0200*/  F2I.FTZ.U32.TRUNC.NTZ R9, R8 ;  /* 0x0000000800097305 */ /* 0x000064000021f000 */
[----:B0-----:R-:W-:Y:S02]  /*0210*/  MOV R8, RZ ;  /* 0x000000ff00087202 */ /* 0x001fe40000000f00 */
[----:B-1----:R-:W-:-:S05]  /*0220*/  IADD3 R13, PT, PT, RZ, -R9, RZ ;  /* 0x80000009ff0d7210 */ /* 0x002fca0007ffe0ff */
[----:B------:R-:W-:-:S04]  /*0230*/  IMAD R13, R13, R10, RZ ;  /* 0x0000000a0d0d7224 */ /* 0x000fc800078e02ff */
[----:B------:R-:W-:Y:S01]  /*0240*/  IMAD.HI.U32 R9, R9, R13, R8 ;  /* 0x0000000d09097227 */ /* 0x000fe200078e0008 */
[----:B------:R-:W-:-:S04]  /*0250*/  LOP3.LUT R8, R6, R23, RZ, 0x3c, !PT ;  /* 0x0000001706087212 */ /* 0x000fc800078e3cff */
[----:B------:R-:W-:Y:S01]  /*0260*/  ISETP.GE.AND P1, PT, R8, RZ, PT ;  /* 0x000000ff0800720c */ /* 0x000fe20003f26270 */
[----:B------:R-:W-:-:S04]  /*0270*/  IMAD.HI.U32 R9, R9, R12, RZ ;  /* 0x0000000c09097227 */ /* 0x000fc800078e00ff */
[----:B------:R-:W-:-:S05]  /*0280*/  IMAD R11, R9, R11, R12 ;  /* 0x0000000b090b7224 */ /* 0x000fca00078e020c */
[----:B------:R-:W-:-:S13]  /*0290*/  ISETP.GT.U32.AND P2, PT, R10, R11, PT ;  /* 0x0000000b0a00720c */ /* 0x000fda0003f44070 */
[-C--:B------:R-:W-:Y:S02]  /*02a0*/  @!P2 IADD3 R11, PT, PT, R11, -R10.reuse, RZ ;  /* 0x8000000a0b0ba210 */ /* 0x080fe40007ffe0ff */
[----:B------:R-:W-:Y:S02]  /*02b0*/  @!P2 IADD3 R9, PT, PT, R9, 0x1, RZ ;  /* 0x000000010909a810 */ /* 0x000fe40007ffe0ff */
[----:B------:R-:W-:Y:S02]  /*02c0*/  ISETP.GE.U32.AND P0, PT, R11, R10, PT ;  /* 0x0000000a0b00720c */ /* 0x000fe40003f06070 */
[----:B------:R-:W-:-:S11]  /*02d0*/  ISETP.NE.AND P2, PT, R23, RZ, PT ;  /* 0x000000ff1700720c */ /* 0x000fd60003f45270 */
[----:B------:R-:W-:Y:S01]  /*02e0*/  @P0 VIADD R9, R9, 0x1 ;  /* 0x0000000109090836 */ /* 0x000fe20000000000 */
[----:B------:R-:W-:-:S04]  /*02f0*/  ISETP.GE.U32.AND P0, PT, R22, 0x8, PT ;  /* 0x000000081600780c */ /* 0x000fc80003f06070 */
[----:B------:R-:W-:Y:S02]  /*0300*/  MOV R11, R9 ;  /* 0x00000009000b7202 */ /* 0x000fe40000000f00 */
[----:B------:R-:W-:Y:S02]  /*0310*/  MOV R9, RZ ;  /* 0x000000ff00097202 */ /* 0x000fe40000000f00 */
[----:B------:R-:W-:Y:S02]  /*0320*/  @!P1 IADD3 R11, PT, PT, -R11, RZ, RZ ;  /* 0x000000ff0b0b9210 */ /* 0x000fe40007ffe1ff */
[----:B------:R-:W-:-:S05]  /*0330*/  @!P2 LOP3.LUT R11, RZ, R23, RZ, 0x33, !PT ;  /* 0x00000017ff0ba212 */ /* 0x000fca00078e33ff */
[----:B------:R-:W-:Y:S02]  /*0340*/  IMAD.MOV R26, RZ, RZ, -R11 ;  /* 0x000000ffff1a7224 */ /* 0x000fe400078e0a0b */
[----:B------:R-:W-:Y:S02]  /*0350*/  IMAD R8, R22, R11, RZ ;  /* 0x0000000b16087224 */ /* 0x000fe400078e02ff */
[----:B------:R-:W-:Y:S01]  /*0360*/  IMAD R26, R23, R26, R6 ;  /* 0x0000001a171a7224 */ /* 0x000fe200078e0206 */
[----:B------:R-:W-:Y:S06]  /*0370*/  @!P0 BRA `(.L_x_60) ;  /* 0x0000000000b48947 */ /* 0x000fec0003800000 */
[----:B------:R-:W-:Y:S01]  /*0380*/  BSSY.RECONVERGENT B1, `(.L_x_61) ;  /* 0x000002b000017945 */ /* 0x000fe20003800200 */
[----:B------:R-:W-:Y:S01]  /*0390*/  IMAD.MOV.U32 R29, RZ, RZ, RZ ;  /* 0x000000ffff1d7224 */ /* 0x000fe200078e00ff */
[----:B------:R-:W-:Y:S02]  /*03a0*/  MOV R9, R8 ;  /* 0x0000000800097202 */ /* 0x000fe40000000f00 */
[----:B------:R-:W-:Y:S02]  /*03b0*/  MOV R28, R26 ;  /* 0x0000001a001c7202 */ /* 0x000fe40000000f00 */
[----:B------:R-:W-:-:S07]  /*03c0*/  MOV R27, R7 ;  /* 0x00000007001b7202 */ /* 0x000fce0000000f00 */
.L_x_62:
[----:B------:R-:W-:-:S04]  /*03d0*/  IMAD.WIDE R10, R9, 0x4, R18 ;  /* 0x00000004090a7825 */ /* 0x000fc800078e0212 */
[----:B------:R-:W-:Y:S01]  /*03e0*/  IMAD.WIDE R14, R28, 0x4, R16 ;  /* 0x000000041c0e7825 */ /* 0x000fe200078e0210 */
[----:B------:R-:W2:Y:S04]  /*03f0*/  LD.E R12, desc[UR36][R10.64] ;  /* 0x000000240a0c7980 */ /* 0x000ea8000c101900 */
[----:B------:R-:W2:Y:S01]  /*0400*/  LD.E R13, desc[UR36][R14.64] ;  /* 0x000000240e0d7980 */ /* 0x000ea2000c101900 */
[----:B------:R-:W-:-:S04]  /*0410*/  IMAD.WIDE R20, R23, 0x4, R14 ;  /* 0x0000000417147825 */ /* 0x000fc800078e020e */
[----:B------:R-:W-:Y:S01]  /*0420*/  IMAD.WIDE R24, R23, 0x4, R20 ;  /* 0x0000000417187825 */ /* 0x000fe200078e0214 */
[----:B------:R-:W3:Y:S04]  /*0430*/  LD.E R15, desc[UR36][R20.64] ;  /* 0x00000024140f7980 */ /* 0x000ee8000c101900 */
[----:B------:R-:W4:Y:S01]  /*0440*/  LD.E R14, desc[UR36][R24.64] ;  /* 0x00000024180e7980 */ /* 0x000f22000c101900 */
[----:B--2---:R-:W-:-:S03]  /*0450*/  IMAD R12, R12, R13, R29 ;  /* 0x0000000d0c0c7224 */ /* 0x004fc600078e021d */
[----:B------:R-:W3:Y:S04]  /*0460*/  LD.E R13, desc[UR36][R10.64+0x4] ;  /* 0x000004240a0d7980 */ /* 0x000ee8000c101900 */
[----:B------:R-:W4:Y:S01]  /*0470*/  LD.E R29, desc[UR36][R10.64+0x8] ;  /* 0x000008240a1d7980 */ /* 0x000f22000c101900 */
[----:B---3--:R-:W-:Y:S02]  /*0480*/  IMAD R15, R13, R15, R12 ;  /* 0x0000000f0d0f7224 */ /* 0x008fe400078e020c */
[----:B------:R-:W-:-:S04]  /*0490*/  IMAD.WIDE R12, R23, 0x4, R24 ;  /* 0x00000004170c7825 */ /* 0x000fc800078e0218 */
[----:B----4-:R-:W-:Y:S01]  /*04a0*/  IMAD R20, R29, R14, R15 ;  /* 0x0000000e1d147224 */ /* 0x010fe200078e020f */
[----:B------:R-:W2:Y:S01]  /*04b0*/  LD.E R21, desc[UR36][R12.64] ;  /* 0x000000240c157980 */ /* 0x000ea2000c101900 */
[----:B------:R-:W-:-:S03]  /*04c0*/  IMAD.WIDE R14, R23, 0x4, R12 ;  /* 0x00000004170e7825 */ /* 0x000fc600078e020c */
[----:B------:R-:W3:Y:S04]  /*04d0*/  LD.E R29, desc[UR36][R10.64+0x10] ;  /* 0x000010240a1d7980 */ /* 0x000ee8000c101900 */
[----:B------:R-:W2:Y:S04]  /*04e0*/  LD.E R13, desc[UR36][R10.64+0xc] ;  /* 0x00000c240a0d7980 */ /* 0x000ea8000c101900 */
[----:B------:R-:W3:Y:S01]  /*04f0*/  LD.E R12, desc[UR36][R14.64] ;  /* 0x000000240e0c7980 */ /* 0x000ee2000c101900 */
[----:B--2---:R-:W-:Y:S02]  /*0500*/  IMAD R13, R13, R21, R20 ;  /* 0x000000150d0d7224 */ /* 0x004fe400078e0214 */
[----:B------:R-:W-:-:S02]  /*0510*/  IMAD.WIDE R20, R23, 0x4, R14 ;  /* 0x0000000417147825 */ /* 0x000fc400078e020e */
[----:B------:R-:W2:Y:S02]  /*0520*/  LD.E R15, desc[UR36][R10.64+0x18] ;  /* 0x000018240a0f7980 */ /* 0x000ea4000c101900 */
[----:B---3--:R-:W-:Y:S02]  /*0530*/  IMAD R14, R29, R12, R13 ;  /* 0x0000000c1d0e7224 */ /* 0x008fe400078e020d */
[C---:B------:R-:W-:Y:S01]  /*0540*/  IMAD.WIDE R24, R23.reuse, 0x4, R20 ;  /* 0x0000000417187825 */ /* 0x040fe200078e0214 */
[----:B------:R-:W3:Y:S03]  /*0550*/  LD.E R29, desc[UR36][R20.64] ;  /* 0x00000024141d7980 */ /* 0x000ee6000c101900 */
[----:B------:R-:W-:Y:S01]  /*0560*/  IMAD.WIDE R12, R23, 0x4, R24 ;  /* 0x00000004170c7825 */ /* 0x000fe200078e0218 */
[----:B------:R-:W3:Y:S04]  /*0570*/  LD.E R20, desc[UR36][R10.64+0x14] ;  /* 0x000014240a147980 */ /* 0x000ee8000c101900 */
[----:B------:R-:W4:Y:S04]  /*0580*/  LD.E R21, desc[UR36][R10.64+0x1c] ;  /* 0x00001c240a157980 */ /* 0x000f28000c101900 */
[----:B------:R-:W4:Y:S04]  /*0590*/  LD.E R12, desc[UR36][R12.64] ;  /* 0x000000240c0c7980 */ /* 0x000f28000c101900 */
[----:B------:R-:W2:Y:S01]  /*05a0*/  LD.E R10, desc[UR36][R24.64] ;  /* 0x00000024180a7980 */ /* 0x000ea2000c101900 */
[----:B------:R-:W-:-:S05]  /*05b0*/  VIADD R27, R27, 0x8 ;  /* 0x000000081b1b7836 */ /* 0x000fca0000000000 */
[----:B------:R-:W-:Y:S02]  /*05c0*/  ISETP.NE.AND P0, PT, R27, RZ, PT ;  /* 0x000000ff1b00720c */ /* 0x000fe40003f05270 */
[----:B------:R-:W-:Y:S02]  /*05d0*/  LEA R28, R23, R28, 0x3 ;  /* 0x0000001c171c7211 */ /* 0x000fe400078e18ff */
[----:B------:R-:W-:Y:S01]  /*05e0*/  IADD3 R9, PT, PT, R9, 0x8, RZ ;  /* 0x0000000809097810 */ /* 0x000fe20007ffe0ff */
[----:B---3--:R-:W-:-:S04]  /*05f0*/  IMAD R14, R20, R29, R14 ;  /* 0x0000001d140e7224 */ /* 0x008fc800078e020e */
[----:B--2---:R-:W-:-:S04]  /*0600*/  IMAD R14, R15, R10, R14 ;  /* 0x0000000a0f0e7224 */ /* 0x004fc800078e020e */
[----:B----4-:R-:W-:Y:S01]  /*0610*/  IMAD R29, R21, R12, R14 ;  /* 0x0000000c151d7224 */ /* 0x010fe200078e020e */
[----:B------:R-:W-:Y:S06]  /*0620*/  @P0 BRA `(.L_x_62) ;  /* 0xfffffffc00680947 */ /* 0x000fec000383ffff */
[----:B------:R-:W-:Y:S05]  /*0630*/  BSYNC.RECONVERGENT B1 ;  /* 0x0000000000017941 */ /* 0x000fea0003800200 */
.L_x_61:
[----:B------:R-:W-:-:S07]  /*0640*/  MOV R9, R0 ;  /* 0x0000000000097202 */ /* 0x000fce0000000f00 */
.L_x_60:
[----:B------:R-:W-:-:S13]  /*0650*/  ISETP.NE.AND P0, PT, R3, RZ, PT ;  /* 0x000000ff0300720c */ /* 0x000fda0003f05270 */
[----:B------:R-:W-:Y:S05]  /*0660*/  @!P0 BRA `(.L_x_63) ;  /* 0x0000000000bc8947 */ /* 0x000fea0003800000 */
[----:B------:R-:W-:-:S05]  /*0670*/  VIADD R10, R3, 0xffffffff ;  /* 0xffffffff030a7836 */ /* 0x000fca0000000000 */
[----:B------:R-:W-:-:S13]  /*0680*/  ISETP.GE.U32.AND P0, PT, R10, 0x3, PT ;  /* 0x000000030a00780c */ /* 0x000fda0003f06070 */
[----:B------:R-:W-:Y:S05]  /*0690*/  @!P0 BRA `(.L_x_64) ;  /* 0x0000000000508947 */ /* 0x000fea0003800000 */
[-C--:B------:R-:W-:Y:S01]  /*06a0*/  IMAD R11, R23, R9.reuse, R26 ;  /* 0x00000009170b7224 */ /* 0x080fe200078e021a */
[----:B------:R-:W-:-:S03]  /*06b0*/  IADD3 R15, PT, PT, R8, R9, RZ ;  /* 0x00000009080f7210 */ /* 0x000fc60007ffe0ff */
[----:B------:R-:W-:-:S04]  /*06c0*/  IMAD.WIDE R10, R11, 0x4, R16 ;  /* 0x000000040b0a7825 */ /* 0x000fc800078e0210 */
[----:B------:R-:W-:-:S04]  /*06d0*/  IMAD.WIDE R14, R15, 0x4, R18 ;  /* 0x000000040f0e7825 */ /* 0x000fc800078e0212 */
[C---:B------:R-:W-:Y:S01]  /*06e0*/  IMAD.WIDE R12, R23.reuse, 0x4, R10 ;  /* 0x00000004170c7825 */ /* 0x040fe200078e020a */
[----:B------:R-:W2:Y:S04]  /*06f0*/  LD.E R28, desc[UR36][R14.64] ;  /* 0x000000240e1c7980 */ /* 0x000ea8000c101900 */
[----:B------:R-:W2:Y:S01]  /*0700*/  LD.E R10, desc[UR36][R10.64] ;  /* 0x000000240a0a7980 */ /* 0x000ea2000c101900 */
[----:B------:R-:W-:-:S03]  /*0710*/  IMAD.WIDE R20, R23, 0x4, R12 ;  /* 0x0000000417147825 */ /* 0x000fc600078e020c */
[----:B------:R-:W3:Y:S01]  /*0720*/  LD.E R27, desc[UR36][R12.64] ;  /* 0x000000240c1b7980 */ /* 0x000ee2000c101900 */
[----:B------:R-:W-:-:S03]  /*0730*/  IMAD.WIDE R24, R23, 0x4, R20 ;  /* 0x0000000417187825 */ /* 0x000fc600078e0214 */
[----:B------:R-:W4:Y:S04]  /*0740*/  LD.E R11, desc[UR36][R14.64+0x8] ;  /* 0x000008240e0b7980 */ /* 0x000f28000c101900 */
[----:B------:R-:W3:Y:S04]  /*0750*/  LD.E R12, desc[UR36][R14.64+0x4] ;  /* 0x000004240e0c7980 */ /* 0x000ee8000c101900 */
[----:B------:R-:W5:Y:S04]  /*0760*/  LD.E R13, desc[UR36][R14.64+0xc] ;  /* 0x00000c240e0d7980 */ /* 0x000f68000c101900 */
[----:B------:R-:W5:Y:S04]  /*0770*/  LD.E R24, desc[UR36][R24.64] ;  /* 0x0000002418187980 */ /* 0x000f68000c101900 */
[----:B------:R-:W4:Y:S01]  /*0780*/  LD.E R14, desc[UR36][R20.64] ;  /* 0x00000024140e7980 */ /* 0x000f22000c101900 */
[----:B------:R-:W-:Y:S01]  /*0790*/  IADD3 R9, PT, PT, R9, 0x4, RZ ;  /* 0x0000000409097810 */ /* 0x000fe20007ffe0ff */
[----:B--2---:R-:W-:-:S04]  /*07a0*/  IMAD R28, R28, R10, R29 ;  /* 0x0000000a1c1c7224 */ /* 0x004fc800078e021d */
[----:B---3--:R-:W-:-:S04]  /*07b0*/  IMAD R27, R12, R27, R28 ;  /* 0x0000001b0c1b7224 */ /* 0x008fc800078e021c */
[----:B----4-:R-:W-:-:S04]  /*07c0*/  IMAD R10, R11, R14, R27 ;  /* 0x0000000e0b0a7224 */ /* 0x010fc800078e021b */
[----:B-----5:R-:W-:-:S07]  /*07d0*/  IMAD R29, R13, R24, R10 ;  /* 0x000000180d1d7224 */ /* 0x020fce00078e020a */
.L_x_64:
[----:B------:R-:W-:-:S13]  /*07e0*/  LOP3.LUT P0, R10, R22, 0x3, RZ, 0xc0, !PT ;  /* 0x00000003160a7812 */ /* 0x000fda000780c0ff */
[----:B------:R-:W-:Y:S05]  /*07f0*/  @!P0 BRA `(.L_x_63) ;  /* 0x0000000000588947 */ /* 0x000fea0003800000 */
[----:B------:R-:W-:Y:S02]  /*0800*/  ISETP.NE.AND P0, PT, R10, 0x1, PT ;  /* 0x000000010a00780c */ /* 0x000fe40003f05270 */
[----:B------:R-:W-:-:S04]  /*0810*/  LOP3.LUT R10, R22, 0x1, RZ, 0xc0, !PT ;  /* 0x00000001160a7812 */ /* 0x000fc800078ec0ff */
[----:B------:R-:W-:-:S07]  /*0820*/  ISETP.NE.U32.AND P1, PT, R10, 0x1, PT ;  /* 0x000000010a00780c */ /* 0x000fce0003f25070 */
[-C--:B------:R-:W-:Y:S01]  /*0830*/  @P0 IMAD R11, R23, R9.reuse, R26 ;  /* 0x00000009170b0224 */ /* 0x080fe200078e021a */
[----:B------:R-:W-:Y:S01]  /*0840*/  @P0 IADD3 R13, PT, PT, R8, R9, RZ ;  /* 0x00000009080d0210 */ /* 0x000fe20007ffe0ff */
[----:B------:R-:W-:Y:S02]  /*0850*/  @P0 VIADD R9, R9, 0x2 ;  /* 0x0000000209090836 */ /* 0x000fe40000000000 */
[----:B------:R-:W-:-:S03]  /*0860*/  @P0 IMAD.WIDE R10, R11, 0x4, R16 ;  /* 0x000000040b0a0825 */ /* 0x000fc600078e0210 */
[-C--:B------:R-:W-:Y:S01]  /*0870*/  @!P1 IADD3 R15, PT, PT, R8, R9.reuse, RZ ;  /* 0x00000009080f9210 */ /* 0x080fe20007ffe0ff */
[----:B------:R-:W-:Y:S01]  /*0880*/  @P0 IMAD.WIDE R12, R13, 0x4, R18 ;  /* 0x000000040d0c0825 */ /* 0x000fe200078e0212 */
[----:B------:R-:W2:Y:S03]  /*0890*/  @P0 LD.E R24, desc[UR36][R10.64] ;  /* 0x000000240a180980 */ /* 0x000ea6000c101900 */
[C---:B------:R-:W-:Y:S01]  /*08a0*/  @!P1 IMAD R21, R23.reuse, R9, R26 ;  /* 0x0000000917159224 */ /* 0x040fe200078e021a */
[----:B------:R-:W2:Y:S01]  /*08b0*/  @P0 LD.E R25, desc[UR36][R12.64] ;  /* 0x000000240c190980 */ /* 0x000ea2000c101900 */
[----:B------:R-:W-:-:S03]  /*08c0*/  @P0 IMAD.WIDE R8, R23, 0x4, R10 ;  /* 0x0000000417080825 */ /* 0x000fc600078e020a */
[----:B------:R-:W3:Y:S01]  /*08d0*/  @P0 LD.E R27, desc[UR36][R12.64+0x4] ;  /* 0x000004240c1b0980 */ /* 0x000ee2000c101900 */
[----:B------:R-:W-:-:S03]  /*08e0*/  @!P1 IMAD.WIDE R14, R15, 0x4, R18 ;  /* 0x000000040f0e9825 */ /* 0x000fc600078e0212 */
[----:B------:R-:W3:Y:S01]  /*08f0*/  @P0 LD.E R8, desc[UR36][R8.64] ;  /* 0x0000002408080980 */ /* 0x000ee2000c101900 */
[----:B------:R-:W-:-:S03]  /*0900*/  @!P1 IMAD.WIDE R20, R21, 0x4, R16 ;  /* 0x0000000415149825 */ /* 0x000fc600078e0210 */
[----:B------:R-:W4:Y:S04]  /*0910*/  @!P1 LD.E R14, desc[UR36][R14.64] ;  /* 0x000000240e0e9980 */ /* 0x000f28000c101900 */
[----:B------:R-:W4:Y:S01]  /*0920*/  @!P1 LD.E R20, desc[UR36][R20.64] ;  /* 0x0000002414149980 */ /* 0x000f22000c101900 */
[----:B--2---:R-:W-:-:S04]  /*0930*/  @P0 IMAD R24, R25, R24, R29 ;  /* 0x0000001819180224 */ /* 0x004fc800078e021d */
[----:B---3--:R-:W-:-:S04]  /*0940*/  @P0 IMAD R29, R27, R8, R24 ;  /* 0x000000081b1d0224 */ /* 0x008fc800078e0218 */
[----:B----4-:R-:W-:-:S07]  /*0950*/  @!P1 IMAD R29, R14, R20, R29 ;  /* 0x000000140e1d9224 */ /* 0x010fce00078e021d */
.L_x_63:
[C---:B------:R-:W-:Y:S01]  /*0960*/  IMAD.WIDE.U32 R8, R6.reuse, 0x4, R4 ;  /* 0x0000000406087825 */ /* 0x040fe200078e0004 */
[----:B------:R-:W-:-:S04]  /*0970*/  IADD3 R6, PT, PT, R6, 0x1, RZ ;  /* 0x0000000106067810 */ /* 0x000fc80007ffe0ff */
[----:B------:R0:W-:Y:S01]  /*0980*/  ST.E desc[UR36][R8.64], R29 ;  /* 0x0000001d08007985 */ /* 0x0001e2000c101924 */
[----:B------:R-:W-:-:S13]  /*0990*/  ISETP.NE.AND P0, PT, R6, R2, PT ;  /* 0x000000020600720c */ /* 0x000fda0003f05270 */
[----:B0-----:R-:W-:Y:S05]  /*09a0*/  @P0 BRA `(.L_x_65) ;  /* 0xfffffff400f40947 */ /* 0x001fea000383ffff */
[----:B------:R-:W-:Y:S05]  /*09b0*/  BSYNC.RECONVERGENT B0 ;  /* 0x0000000000007941 */ /* 0x000fea0003800200 */
.L_x_59:
[----:B------:R-:W-:Y:S05]  /*09c0*/  BRA `(.L_x_57) ;  /* 0x0000000000a47947 */ /* 0x000fea0003800000 */
.L_x_58:
[C---:B------:R-:W-:Y:S01]  /*09d0*/  ISETP.GE.U32.AND P0, PT, R2.reuse, 0x8, PT ;  /* 0x000000080200780c */ /* 0x040fe20003f06070 */
[----:B------:R-:W-:Y:S01]  /*09e0*/  HFMA2 R3, -RZ, RZ, 0, 0 ;  /* 0x00000000ff037431 */ /* 0x000fe200000001ff */
[----:B------:R-:W-:-:S04]  /*09f0*/  LOP3.LUT R8, R2, 0x7, RZ, 0xc0, !PT ;  /* 0x0000000702087812 */ /* 0x000fc800078ec0ff */
[----:B------:R-:W-:-:S07]  /*0a00*/  ISETP.NE.AND P1, PT, R8, RZ, PT ;  /* 0x000000ff0800720c */ /* 0x000fce0003f25270 */
[----:B------:R-:W-:Y:S06]  /*0a10*/  @!P0 BRA `(.L_x_66) ;  /* 0x0000000000408947 */ /* 0x000fec0003800000 */
[----:B------:R-:W-:Y:S01]  /*0a20*/  BSSY.RECONVERGENT B0, `(.L_x_66) ;  /* 0x000000f000007945 */ /* 0x000fe20003800200 */
[----:B------:R-:W-:Y:S01]  /*0a30*/  LOP3.LUT R3, R2, 0x7ffffff8, RZ, 0xc0, !PT ;  /* 0x7ffffff802037812 */ /* 0x000fe200078ec0ff */
[----:B------:R-:W-:-:S07]  /*0a40*/  IMAD.MOV.U32 R0, RZ, RZ, RZ ;  /* 0x000000ffff007224 */ /* 0x000fce00078e00ff */
.L_x_67:
[C---:B0-----:R-:W-:Y:S01]  /*0a50*/  IMAD.WIDE.U32 R6, R0.reuse, 0x4, R4 ;  /* 0x0000000400067825 */ /* 0x041fe200078e0004 */
[----:B------:R-:W-:-:S04]  /*0a60*/  IADD3 R0, PT, PT, R0, 0x8, RZ ;  /* 0x0000000800007810 */ /* 0x000fc80007ffe0ff */
[----:B------:R0:W-:Y:S01]  /*0a70*/  ST.E desc[UR36][R6.64], RZ ;  /* 0x000000ff06007985 */ /* 0x0001e2000c101924 */
[----:B------:R-:W-:-:S03]  /*0a80*/  ISETP.NE.AND P0, PT, R0, R3, PT ;  /* 0x000000030000720c */ /* 0x000fc60003f05270 */
[----:B------:R0:W-:Y:S04]  /*0a90*/  ST.E desc[UR36][R6.64+0x4], RZ ;  /* 0x000004ff06007985 */ /* 0x0001e8000c101924 */
[----:B------:R0:W-:Y:S04]  /*0aa0*/  ST.E desc[UR36][R6.64+0x8], RZ ;  /* 0x000008ff06007985 */ /* 0x0001e8000c101924 */
[----:B------:R0:W-:Y:S04]  /*0ab0*/  ST.E desc[UR36][R6.64+0xc], RZ ;  /* 0x00000cff06007985 */ /* 0x0001e8000c101924 */
[----:B------:R0:W-:Y:S04]  /*0ac0*/  ST.E desc[UR36][R6.64+0x10], RZ ;  /* 0x000010ff06007985 */ /* 0x0001e8000c101924 */
[----:B------:R0:W-:Y:S04]  /*0ad0*/  ST.E desc[UR36][R6.64+0x14], RZ ;  /* 0x000014ff06007985 */ /* 0x0001e8000c101924 */
[----:B------:R0:W-:Y:S04]  /*0ae0*/  ST.E desc[UR36][R6.64+0x18], RZ ;  /* 0x000018ff06007985 */ /* 0x0001e8000c101924 */
[----:B------:R0:W-:Y:S01]  /*0af0*/  ST.E desc[UR36][R6.64+0x1c], RZ ;  /* 0x00001cff06007985 */ /* 0x0001e2000c101924 */
[----:B------:R-:W-:Y:S05]  /*0b00*/  @P0 BRA `(.L_x_67) ;  /* 0xfffffffc00d00947 */ /* 0x000fea000383ffff */
[----:B------:R-:W-:Y:S05]  /*0b10*/  BSYNC.RECONVERGENT B0 ;  /* 0x0000000000007941 */ /* 0x000fea0003800200 */
.L_x_66:
[----:B------:R-:W-:Y:S05]  /*0b20*/  @!P1 BRA `(.L_x_57) ;  /* 0x00000000004c9947 */ /* 0x000fea0003800000 */
[----:B------:R-:W-:Y:S02]  /*0b30*/  ISETP.GE.U32.AND P0, PT, R8, 0x4, PT ;  /* 0x000000040800780c */ /* 0x000fe40003f06070 */
[----:B------:R-:W-:-:S04]  /*0b40*/  LOP3.LUT R0, R2, 0x3, RZ, 0xc0, !PT ;  /* 0x0000000302007812 */ /* 0x000fc800078ec0ff */
[----:B------:R-:W-:-:S07]  /*0b50*/  ISETP.NE.AND P1, PT, R0, RZ, PT ;  /* 0x000000ff0000720c */ /* 0x000fce0003f25270 */
[C---:B0-----:R-:W-:Y:S01]  /*0b60*/  @P0 IMAD.WIDE.U32 R6, R3.reuse, 0x4, R4 ;  /* 0x0000000403060825 */ /* 0x041fe200078e0004 */
[----:B------:R-:W-:-:S04]  /*0b70*/  @P0 IADD3 R3, PT, PT, R3, 0x4, RZ ;  /* 0x0000000403030810 */ /* 0x000fc80007ffe0ff */
[----:B------:R1:W-:Y:S04]  /*0b80*/  @P0 ST.E desc[UR36][R6.64], RZ ;  /* 0x000000ff06000985 */ /* 0x0003e8000c101924 */
[----:B------:R1:W-:Y:S04]  /*0b90*/  @P0 ST.E desc[UR36][R6.64+0x4], RZ ;  /* 0x000004ff06000985 */ /* 0x0003e8000c101924 */
[----:B------:R1:W-:Y:S04]  /*0ba0*/  @P0 ST.E desc[UR36][R6.64+0x8], RZ ;  /* 0x000008ff06000985 */ /* 0x0003e8000c101924 */
[----:B------:R1:W-:Y:S01]  /*0bb0*/  @P0 ST.E desc[UR36][R6.64+0xc], RZ ;  /* 0x00000cff06000985 */ /* 0x0003e2000c101924 */
[----:B------:R-:W-:Y:S05]  /*0bc0*/  @!P1 BRA `(.L_x_57) ;  /* 0x0000000000249947 */ /* 0x000fea0003800000 */
[----:B------:R-:W-:Y:S02]  /*0bd0*/  ISETP.NE.AND P0, PT, R0, 0x1, PT ;  /* 0x000000010000780c */ /* 0x000fe40003f05270 */
[----:B------:R-:W-:-:S04]  /*0be0*/  LOP3.LUT R2, R2, 0x1, RZ, 0xc0, !PT ;  /* 0x0000000102027812 */ /* 0x000fc800078ec0ff */
[----:B------:R-:W-:-:S07]  /*0bf0*/  ISETP.NE.U32.AND P1, PT, R2, 0x1, PT ;  /* 0x000000010200780c */ /* 0x000fce0003f25070 */
[C---:B-1----:R-:W-:Y:S01]  /*0c00*/  @P0 IMAD.WIDE.U32 R6, R3.reuse, 0x4, R4 ;  /* 0x0000000403060825 */ /* 0x042fe200078e0004 */
[----:B------:R-:W-:-:S04]  /*0c10*/  @P0 IADD3 R3, PT, PT, R3, 0x2, RZ ;  /* 0x0000000203030810 */ /* 0x000fc80007ffe0ff */
[----:B------:R2:W-:Y:S01]  /*0c20*/  @P0 ST.E desc[UR36][R6.64], RZ ;  /* 0x000000ff06000985 */ /* 0x0005e2000c101924 */
[----:B------:R-:W-:-:S03]  /*0c30*/  @!P1 IMAD.WIDE.U32 R2, R3, 0x4, R4 ;  /* 0x0000000403029825 */ /* 0x000fc600078e0004 */
[----:B------:R2:W-:Y:S04]  /*0c40*/  @P0 ST.E desc[UR36][R6.64+0x4], RZ ;  /* 0x000004ff06000985 */ /* 0x0005e8000c101924 */
[----:B------:R2:W-:Y:S02]  /*0c50*/  @!P1 ST.E desc[UR36][R2.64], RZ ;  /* 0x000000ff02009985 */ /* 0x0005e4000c101924 */
.L_x_57:
[----:B--2---:R-:W0:Y:S01]  /*0c60*/  LDC.64 R2, c[0x0][0x398] ;  /* 0x0000e600ff027b82 */ /* 0x004e220000000a00 */
[----:B------:R-:W2:Y:S04]  /*0c70*/  LD.E R15, desc[UR36][R4.64] ;  /* 0x00000024040f7980 */ /* 0x000ea8000c101900 */
[----:B01----:R-:W2:Y:S04]  /*0c80*/  LDG.E.64 R6, desc[UR36][R2.64] ;  /* 0x0000002402067981 */ /* 0x003ea8000c1e1b00 */
[----:B--2---:R-:W-:Y:S04]  /*0c90*/  ST.E desc[UR36][R6.64], R15 ;  /* 0x0000000f06007985 */ /* 0x004fe8000c101924 */
[----:B------:R-:W2:Y:S04]  /*0ca0*/  LD.E R17, desc[UR36][R4.64+0x4] ;  /* 0x0000042404117980 */ /* 0x000ea8000c101900 */
[----:B------:R-:W2:Y:S04]  /*0cb0*/  LDG.E.64 R8, desc[UR36][R2.64] ;  /* 0x0000002402087981 */ /* 0x000ea8000c1e1b00 */
[----:B--2---:R-:W-:Y:S04]  /*0cc0*/  ST.E desc[UR36][R8.64+0x4], R17 ;  /* 0x0000041108007985 */ /* 0x004fe8000c101924 */
[----:B------:R-:W2:Y:S04]  /*0cd0*/  LD.E R19, desc[UR36][R4.64+0x8] ;  /* 0x0000082404137980 */ /* 0x000ea8000c101900 */
[----:B------:R-:W2:Y:S04]  /*0ce0*/  LDG.E.64 R10, desc[UR36][R2.64] ;  /* 0x00000024020a7981 */ /* 0x000ea8000c1e1b00 */
[----:B--2---:R-:W-:Y:S04]  /*0cf0*/  ST.E desc[UR36][R10.64+0x8], R19 ;  /* 0x000008130a007985 */ /* 0x004fe8000c101924 */
[----:B------:R-:W2:Y:S04]  /*0d00*/  LD.E R21, desc[UR36][R4.64+0xc] ;  /* 0x00000c2404157980 */ /* 0x000ea8000c101900 */
[----:B------:R-:W2:Y:S04]  /*0d10*/  LDG.E.64 R12, desc[UR36][R2.64] ;  /* 0x00000024020c7981 */ /* 0x000ea8000c1e1b00 */
[----:B--2---:R-:W-:Y:S01]  /*0d20*/  ST.E desc[UR36][R12.64+0xc], R21 ;  /* 0x00000c150c007985 */ /* 0x004fe2000c101924 */
[----:B------:R-:W-:Y:S05]  /*0d30*/  EXIT ;  /* 0x000000000000794d */ /* 0x000fea0003800000 */
.L_x_68:
        /* <DEDUP_REMOVED lines=12> */
.L_x_71:


//--------------------- .nv.shared.reserved.0     --------------------------
	.section	.nv.shared.reserved.0,"aw",@nobits
	.weak		__nv_reservedSMEM_offset_0_alias
	.size		__nv_reservedSMEM_offset_0_alias, 0, 64
	.other		__nv_reservedSMEM_offset_0_alias,@"STO_CUDA_RESERVED_SHARED STV_DEFAULT"
__nv_reservedSMEM_offset_0_alias:
	.zero		0
	.zero		64


//--------------------- .nv.constant0._Z7parMultPPiS0_S0_iii --------------------------
	.section	.nv.constant0._Z7parMultPPiS0_S0_iii,"a",@progbits
	.sectionflags	@""
	.align	4
.nv.constant0._Z7parMultPPiS0_S0_iii:
	.zero		932


//--------------------- .nv.constant0._Z6parMatPiiPS_S0_i --------------------------
	.section	.nv.constant0._Z6parMatPiiPS_S0_i,"a",@progbits
	.sectionflags	@""
	.align	4
.nv.constant0._Z6parMatPiiPS_S0_i:
	.zero		932


//--------------------- .nv.constant0._Z7parMat2PiiPS_S0_i --------------------------
	.section	.nv.constant0._Z7parMat2PiiPS_S0_i,"a",@progbits
	.sectionflags	@""
	.align	4
.nv.constant0._Z7parMat2PiiPS_S0_i:
	.zero		932


//--------------------- SYMBOLS --------------------------

	.type		.nv.reservedSmem.offset0,@object
	.size		.nv.reservedSmem.offset0,0x4
	.type		malloc,@function
